// auto-generated by cutlass_sweep.gemm — config: {"arch": "sm_90", "cluster_m": 2, "cluster_n": 1, "dtype": "tf32", "stages": 3, "tile_k": 32, "tile_m": 128, "tile_n": 256}
#include "cutlass/cutlass.h"
#include "cutlass/gemm/collective/collective_builder.hpp"
#include "cutlass/gemm/device/gemm_universal_adapter.h"
#include "cutlass/gemm/kernel/gemm_universal.hpp"
#include "cutlass/epilogue/collective/collective_builder.hpp"

using ElemA = cutlass::tfloat32_t;
using ElemB = cutlass::tfloat32_t;
using ElemCD = cutlass::tfloat32_t;
using Acc  = float;
using TileShape    = cute::Shape<cute::_128, cute::_256, cute::_32>;
using ClusterShape = cute::Shape<cute::_2, cute::_1, cute::_1>;

using CollectiveEpilogue = typename cutlass::epilogue::collective::CollectiveBuilder<
    cutlass::arch::Sm90, cutlass::arch::OpClassTensorOp,
    TileShape, ClusterShape,
    cutlass::epilogue::collective::EpilogueTileAuto,
    Acc, Acc,
    ElemCD, cutlass::layout::RowMajor, 128 / cutlass::sizeof_bits<ElemCD>::value,
    ElemCD, cutlass::layout::RowMajor, 128 / cutlass::sizeof_bits<ElemCD>::value,
    cutlass::epilogue::collective::EpilogueScheduleAuto
  >::CollectiveOp;

using CollectiveMainloop = typename cutlass::gemm::collective::CollectiveBuilder<
    cutlass::arch::Sm90, cutlass::arch::OpClassTensorOp,
    ElemA, cutlass::layout::RowMajor, 128 / cutlass::sizeof_bits<ElemA>::value,
    ElemB, cutlass::layout::ColumnMajor, 128 / cutlass::sizeof_bits<ElemB>::value,
    Acc,
    TileShape, ClusterShape,
    cutlass::gemm::collective::StageCount<3>,
    cutlass::gemm::collective::KernelScheduleAuto
  >::CollectiveOp;

using GemmKernel = cutlass::gemm::kernel::GemmUniversal<
    cute::Shape<int,int,int,int>,
    CollectiveMainloop,
    CollectiveEpilogue
>;
using Gemm = cutlass::gemm::device::GemmUniversalAdapter<GemmKernel>;

// Force the device kernel symbol into the cubin without needing a host main.
auto* _anchor = &cutlass::device_kernel<GemmKernel>;


// ===== COMPILED SASS (sm_90a) =====

	.target	sm_90a

	.elftype	@"ET_EXEC"


//--------------------- .note.nv.tkinfo           --------------------------
	.section	.note.nv.tkinfo,"",@"SHT_NOTE"
	.sectionflags	@"SHF_NOTE_NV_TKINFO"
	.tkinfo
        /*0018*/ 	.word	0x00000002
        /*0030*/ 	.string	""
        /*0030*/ 	.string	"ptxas"
        /*0030*/ 	.string	"Cuda compilation tools, release 13.0, V13.0.88"
        /*0030*/ 	.string	"Build cuda_13.0.r13.0/compiler.36424714_0"
        /*0030*/ 	.string	"-arch sm_90a -m 64 "



//--------------------- .note.nv.cuinfo           --------------------------
	.section	.note.nv.cuinfo,"",@"SHT_NOTE"
	.sectionflags	@"SHF_NOTE_NV_CUINFO"
        /*0018*/ 	.short	0x0002
        /*001a*/ 	.short	0x005a
        /*001c*/ 	.short	0x0082
	.zero		2


//--------------------- .nv.info                  --------------------------
	.section	.nv.info,"",@"SHT_CUDA_INFO"
	.align	4


	//----- nvinfo : EIATTR_REGCOUNT
	.align		4
        /*0000*/ 	.byte	0x04, 0x2f
        /*0002*/ 	.short	(.L_15 - .L_14)
	.align		4
.L_14:
        /*0004*/ 	.word	index@(_ZN7cutlass13device_kernelINS_4gemm6kernel13GemmUniversalIN4cute5tupleIJiiiiEEENS1_10collective13CollectiveMmaINS1_34MainloopSm90TmaGmmaWarpSpecializedILi3ENS5_IJNS4_1CILi2EEENSA_ILi1EEESC_EEENS1_35KernelTmaWarpSpecializedCooperativeEEENS5_IJNSA_ILi128EEENSA_ILi256EEENSA_ILi32EEEEEENS_10tfloat32_tENS5_IJlSC_lEEESK_SL_NS4_8TiledMMAINS4_8MMA_AtomIJNS4_4SM904GMMA30MMA_64x256x8_F32TF32TF32_SS_TNILNSP_7ScaleInE1ELSR_1EEEEEENS4_6LayoutISD_NS5_IJSC_NSA_ILi0EEESV_EEEEENS5_IJNS4_10UnderscoreESY_SY_EEEEENS4_13SM90_TMA_LOADENS4_14ComposedLayoutINS4_7SwizzleILi3ELi4ELi3EEENS4_18smem_ptr_flag_bitsILi32EEENSU_INS5_IJNSA_ILi8EEESI_EEENS5_IJSI_SC_EEEEEEEvNS4_8identityENS4_23SM90_TMA_LOAD_MULTICASTES1B_vS1C_EENS_8epilogue10collective6detail29Sm90TmaWarpSpecializedAdapterINS1G_15DefaultEpilogueISK_SL_SL_NS1F_6thread17LinearCombinationISK_Li1EffLNS1K_9ScaleType4KindE0ELNS_15FloatRoundStyleE2ESK_EENS1_15EpilogueDefaultEEEEEvvEEEEvNT_6ParamsE)
        /*0008*/ 	.word	0x000000a8


	//----- nvinfo : EIATTR_FRAME_SIZE
	.align		4
.L_15:
        /*000c*/ 	.byte	0x04, 0x11
        /*000e*/ 	.short	(.L_17 - .L_16)
	.align		4
.L_16:
        /*0010*/ 	.word	index@(_ZN7cutlass13device_kernelINS_4gemm6kernel13GemmUniversalIN4cute5tupleIJiiiiEEENS1_10collective13CollectiveMmaINS1_34MainloopSm90TmaGmmaWarpSpecializedILi3ENS5_IJNS4_1CILi2EEENSA_ILi1EEESC_EEENS1_35KernelTmaWarpSpecializedCooperativeEEENS5_IJNSA_ILi128EEENSA_ILi256EEENSA_ILi32EEEEEENS_10tfloat32_tENS5_IJlSC_lEEESK_SL_NS4_8TiledMMAINS4_8MMA_AtomIJNS4_4SM904GMMA30MMA_64x256x8_F32TF32TF32_SS_TNILNSP_7ScaleInE1ELSR_1EEEEEENS4_6LayoutISD_NS5_IJSC_NSA_ILi0EEESV_EEEEENS5_IJNS4_10UnderscoreESY_SY_EEEEENS4_13SM90_TMA_LOADENS4_14ComposedLayoutINS4_7SwizzleILi3ELi4ELi3EEENS4_18smem_ptr_flag_bitsILi32EEENSU_INS5_IJNSA_ILi8EEESI_EEENS5_IJSI_SC_EEEEEEEvNS4_8identityENS4_23SM90_TMA_LOAD_MULTICASTES1B_vS1C_EENS_8epilogue10collective6detail29Sm90TmaWarpSpecializedAdapterINS1G_15DefaultEpilogueISK_SL_SL_NS1F_6thread17LinearCombinationISK_Li1EffLNS1K_9ScaleType4KindE0ELNS_15FloatRoundStyleE2ESK_EENS1_15EpilogueDefaultEEEEEvvEEEEvNT_6ParamsE)
        /*0014*/ 	.word	0x00000000


	//----- nvinfo : EIATTR_MIN_STACK_SIZE
	.align		4
.L_17:
        /*0018*/ 	.byte	0x04, 0x12
        /*001a*/ 	.short	(.L_19 - .L_18)
	.align		4
.L_18:
        /*001c*/ 	.word	index@(_ZN7cutlass13device_kernelINS_4gemm6kernel13GemmUniversalIN4cute5tupleIJiiiiEEENS1_10collective13CollectiveMmaINS1_34MainloopSm90TmaGmmaWarpSpecializedILi3ENS5_IJNS4_1CILi2EEENSA_ILi1EEESC_EEENS1_35KernelTmaWarpSpecializedCooperativeEEENS5_IJNSA_ILi128EEENSA_ILi256EEENSA_ILi32EEEEEENS_10tfloat32_tENS5_IJlSC_lEEESK_SL_NS4_8TiledMMAINS4_8MMA_AtomIJNS4_4SM904GMMA30MMA_64x256x8_F32TF32TF32_SS_TNILNSP_7ScaleInE1ELSR_1EEEEEENS4_6LayoutISD_NS5_IJSC_NSA_ILi0EEESV_EEEEENS5_IJNS4_10UnderscoreESY_SY_EEEEENS4_13SM90_TMA_LOADENS4_14ComposedLayoutINS4_7SwizzleILi3ELi4ELi3EEENS4_18smem_ptr_flag_bitsILi32EEENSU_INS5_IJNSA_ILi8EEESI_EEENS5_IJSI_SC_EEEEEEEvNS4_8identityENS4_23SM90_TMA_LOAD_MULTICASTES1B_vS1C_EENS_8epilogue10collective6detail29Sm90TmaWarpSpecializedAdapterINS1G_15DefaultEpilogueISK_SL_SL_NS1F_6thread17LinearCombinationISK_Li1EffLNS1K_9ScaleType4KindE0ELNS_15FloatRoundStyleE2ESK_EENS1_15EpilogueDefaultEEEEEvvEEEEvNT_6ParamsE)
        /*0020*/ 	.word	0x00000000
.L_19:


//--------------------- .nv.compat                --------------------------
	.section	.nv.compat,"",@"SHT_CUDA_COMPAT_INFO"
	.align	4
        /*0000*/ 	.byte	0x02, 0x09, 0x01, 0x00, 0x02, 0x02, 0x04, 0x00, 0x02, 0x05, 0x05, 0x00, 0x03, 0x07, 0x01, 0x01
        /*0010*/ 	.byte	0x02, 0x03, 0x01, 0x00, 0x02, 0x06, 0x01, 0x00, 0x04, 0x0b, 0x08, 0x00, 0x00, 0x00, 0x00, 0x00
        /*0020*/ 	.byte	0x00, 0x00, 0x00, 0x00


//--------------------- .nv.info._ZN7cutlass13device_kernelINS_4gemm6kernel13GemmUniversalIN4cute5tupleIJiiiiEEENS1_10collective13CollectiveMmaINS1_34MainloopSm90TmaGmmaWarpSpecializedILi3ENS5_IJNS4_1CILi2EEENSA_ILi1EEESC_EEENS1_35KernelTmaWarpSpecializedCooperativeEEENS5_IJNSA_ILi128EEENSA_ILi256EEENSA_ILi32EEEEEENS_10tfloat32_tENS5_IJlSC_lEEESK_SL_NS4_8TiledMMAINS4_8MMA_AtomIJNS4_4SM904GMMA30MMA_64x256x8_F32TF32TF32_SS_TNILNSP_7ScaleInE1ELSR_1EEEEEENS4_6LayoutISD_NS5_IJSC_NSA_ILi0EEESV_EEEEENS5_IJNS4_10UnderscoreESY_SY_EEEEENS4_13SM90_TMA_LOADENS4_14ComposedLayoutINS4_7SwizzleILi3ELi4ELi3EEENS4_18smem_ptr_flag_bitsILi32EEENSU_INS5_IJNSA_ILi8EEESI_EEENS5_IJSI_SC_EEEEEEEvNS4_8identityENS4_23SM90_TMA_LOAD_MULTICASTES1B_vS1C_EENS_8epilogue10collective6detail29Sm90TmaWarpSpecializedAdapterINS1G_15DefaultEpilogueISK_SL_SL_NS1F_6thread17LinearCombinationISK_Li1EffLNS1K_9ScaleType4KindE0ELNS_15FloatRoundStyleE2ESK_EENS1_15EpilogueDefaultEEEEEvvEEEEvNT_6ParamsE --------------------------
	.section	.nv.info._ZN7cutlass13device_kernelINS_4gemm6kernel13GemmUniversalIN4cute5tupleIJiiiiEEENS1_10collective13CollectiveMmaINS1_34MainloopSm90TmaGmmaWarpSpecializedILi3ENS5_IJNS4_1CILi2EEENSA_ILi1EEESC_EEENS1_35KernelTmaWarpSpecializedCooperativeEEENS5_IJNSA_ILi128EEENSA_ILi256EEENSA_ILi32EEEEEENS_10tfloat32_tENS5_IJlSC_lEEESK_SL_NS4_8TiledMMAINS4_8MMA_AtomIJNS4_4SM904GMMA30MMA_64x256x8_F32TF32TF32_SS_TNILNSP_7ScaleInE1ELSR_1EEEEEENS4_6LayoutISD_NS5_IJSC_NSA_ILi0EEESV_EEEEENS5_IJNS4_10UnderscoreESY_SY_EEEEENS4_13SM90_TMA_LOADENS4_14ComposedLayoutINS4_7SwizzleILi3ELi4ELi3EEENS4_18smem_ptr_flag_bitsILi32EEENSU_INS5_IJNSA_ILi8EEESI_EEENS5_IJSI_SC_EEEEEEEvNS4_8identityENS4_23SM90_TMA_LOAD_MULTICASTES1B_vS1C_EENS_8epilogue10collective6detail29Sm90TmaWarpSpecializedAdapterINS1G_15DefaultEpilogueISK_SL_SL_NS1F_6thread17LinearCombinationISK_Li1EffLNS1K_9ScaleType4KindE0ELNS_15FloatRoundStyleE2ESK_EENS1_15EpilogueDefaultEEEEEvvEEEEvNT_6ParamsE,"",@"SHT_CUDA_INFO"
	.sectionflags	@""
	.align	4


	//----- nvinfo : EIATTR_CUDA_API_VERSION
	.align		4
        /*0000*/ 	.byte	0x04, 0x37
        /*0002*/ 	.short	(.L_21 - .L_20)
.L_20:
        /*0004*/ 	.word	0x00000082


	//----- nvinfo : EIATTR_KPARAM_INFO
	.align		4
.L_21:
        /*0008*/ 	.byte	0x04, 0x17
        /*000a*/ 	.short	(.L_23 - .L_22)
.L_22:
        /*000c*/ 	.word	0x00000000
        /*0010*/ 	.short	0x0000
        /*0012*/ 	.short	0x0070
        /*0014*/ 	.byte	0x00, 0xf0, 0x01, 0x10


	//----- nvinfo : EIATTR_SPARSE_MMA_MASK
	.align		4
.L_23:
        /*0018*/ 	.byte	0x03, 0x50
        /*001a*/ 	.short	0x0000


	//----- nvinfo : EIATTR_MAXREG_COUNT
	.align		4
        /*001c*/ 	.byte	0x03, 0x1b
        /*001e*/ 	.short	0x00a8


	//----- nvinfo : EIATTR_NUM_BARRIERS
	.align		4
        /*0020*/ 	.byte	0x02, 0x4c
        /*0022*/ 	.byte	0x01
	.zero		1


	//----- nvinfo : EIATTR_EXTERNS
	.align		4
        /*0024*/ 	.byte	0x04, 0x0f
        /*0026*/ 	.short	(.L_25 - .L_24)


	//   ....[0]....
	.align		4
.L_24:
        /*0028*/ 	.word	index@(__assertfail)


	//----- nvinfo : EIATTR_MERCURY_ISA_VERSION
	.align		4
.L_25:
        /*002c*/ 	.byte	0x03, 0x5f
        /*002e*/ 	.short	0x0101


	//----- nvinfo : EIATTR_INT_WARP_WIDE_INSTR_OFFSETS
	.align		4
        /*0030*/ 	.byte	0x04, 0x31
        /*0032*/ 	.short	(.L_27 - .L_26)


	//   ....[0]....
.L_26:
        /*0034*/ 	.word	0x00000460


	//   ....[1]....
        /*0038*/ 	.word	0x00000490


	//   ....[2]....
        /*003c*/ 	.word	0x00000650


	//----- nvinfo : EIATTR_COOP_GROUP_MASK_REGIDS
	.align		4
.L_27:
        /*0040*/ 	.byte	0x04, 0x29
        /*0042*/ 	.short	(.L_29 - .L_28)


	//   ....[0]....
.L_28:
        /*0044*/ 	.word	0xffffffff


	//   ....[1]....
        /*0048*/ 	.word	0xffffffff


	//   ....[2]....
        /*004c*/ 	.word	0xffffffff


	//   ....[3]....
        /*0050*/ 	.word	0xffffffff


	//   ....[4]....
        /*0054*/ 	.word	0xffffffff


	//   ....[5]....
        /*0058*/ 	.word	0xffffffff


	//----- nvinfo : EIATTR_COOP_GROUP_INSTR_OFFSETS
	.align		4
.L_29:
        /*005c*/ 	.byte	0x04, 0x28
        /*005e*/ 	.short	(.L_31 - .L_30)


	//   ....[0]....
.L_30:
        /*0060*/ 	.word	0x00000060


	//   ....[1]....
        /*0064*/ 	.word	0x00000070


	//   ....[2]....
        /*0068*/ 	.word	0x00000130


	//   ....[3]....
        /*006c*/ 	.word	0x000002b0


	//   ....[4]....
        /*0070*/ 	.word	0x000007d0


	//   ....[5]....
        /*0074*/ 	.word	0x00001220


	//----- nvinfo : EIATTR_REG_RECONFIG
	.align		4
.L_31:
        /*0078*/ 	.byte	0x01, 0x54
	.zero		2


	//----- nvinfo : EIATTR_SYSCALL_OFFSETS
	.align		4
        /*007c*/ 	.byte	0x04, 0x46
        /*007e*/ 	.short	(.L_33 - .L_32)


	//   ....[0]....
.L_32:
        /*0080*/ 	.word	0x000013e0


	//----- nvinfo : EIATTR_MBARRIER_INSTR_OFFSETS
	.align		4
.L_33:
        /*0084*/ 	.byte	0x04, 0x39
        /*0086*/ 	.short	(.L_35 - .L_34)


	//   ....[0]....
.L_34:
        /*0088*/ 	.word	0x00000230
        /*008c*/ 	.word	0x000000ff
        /*0090*/ 	.word	0x00000000
        /*0094*/ 	.short	0x0100
        /*0096*/ 	.byte	0x08
	.zero		1


	//   ....[1]....
        /*0098*/ 	.word	0x00000240
        /*009c*/ 	.word	0x000000ff
        /*00a0*/ 	.word	0x00000018
        /*00a4*/ 	.short	0x0100
        /*00a6*/ 	.byte	0x08
	.zero		1


	//   ....[2]....
        /*00a8*/ 	.word	0x00000250
        /*00ac*/ 	.word	0x000000ff
        /*00b0*/ 	.word	0x00000008
        /*00b4*/ 	.short	0x0100
        /*00b6*/ 	.byte	0x08
	.zero		1


	//   ....[3]....
        /*00b8*/ 	.word	0x00000260
        /*00bc*/ 	.word	0x000000ff
        /*00c0*/ 	.word	0x00000020
        /*00c4*/ 	.short	0x0100
        /*00c6*/ 	.byte	0x08
	.zero		1


	//   ....[4]....
        /*00c8*/ 	.word	0x00000270
        /*00cc*/ 	.word	0x000000ff
        /*00d0*/ 	.word	0x00000010
        /*00d4*/ 	.short	0x0100
        /*00d6*/ 	.byte	0x08
	.zero		1


	//   ....[5]....
        /*00d8*/ 	.word	0x00000280
        /*00dc*/ 	.word	0x000000ff
        /*00e0*/ 	.word	0x00000028
        /*00e4*/ 	.short	0x0100
        /*00e6*/ 	.byte	0x08
	.zero		1


	//   ....[6]....
        /*00e8*/ 	.word	0x000006d0
        /*00ec*/ 	.word	0x000000ff
        /*00f0*/ 	.word	0x00000040
        /*00f4*/ 	.short	0x0100
        /*00f6*/ 	.byte	0x06
	.zero		1


	//   ....[7]....
        /*00f8*/ 	.word	0x00000760
        /*00fc*/ 	.word	0x000000ff
        /*0100*/ 	.word	0x00000048
        /*0104*/ 	.short	0x0100
        /*0106*/ 	.byte	0x06
	.zero		1


	//   ....[8]....
        /*0108*/ 	.word	0x000014a0
        /*010c*/ 	.word	0x00000003
        /*0110*/ 	.word	0x00000000
        /*0114*/ 	.short	0x010a
        /*0116*/ 	.byte	0x3f
	.zero		1


	//   ....[9]....
        /*0118*/ 	.word	0x000014e0
        /*011c*/ 	.word	0x00000003
        /*0120*/ 	.word	0x00000000
        /*0124*/ 	.short	0x010a
        /*0126*/ 	.byte	0x3f
	.zero		1


	//   ....[10]....
        /*0128*/ 	.word	0x000018e0
        /*012c*/ 	.word	0x00000005
        /*0130*/ 	.word	0x00000000
        /*0134*/ 	.short	0x010a
        /*0136*/ 	.byte	0x3f
	.zero		1


	//   ....[11]....
        /*0138*/ 	.word	0x00001920
        /*013c*/ 	.word	0x00000005
        /*0140*/ 	.word	0x00000000
        /*0144*/ 	.short	0x010a
        /*0146*/ 	.byte	0x3f
	.zero		1


	//   ....[12]....
        /*0148*/ 	.word	0x00001bb0
        /*014c*/ 	.word	0x00000005
        /*0150*/ 	.word	0x00000000
        /*0154*/ 	.short	0x0101
        /*0156*/ 	.byte	0x3f
	.zero		1


	//   ....[13]....
        /*0158*/ 	.word	0x00001dd0
        /*015c*/ 	.word	0x00000003
        /*0160*/ 	.word	0x00000000
        /*0164*/ 	.short	0x0101
        /*0166*/ 	.byte	0x3f
	.zero		1


	//   ....[14]....
        /*0168*/ 	.word	0x0000abb0
        /*016c*/ 	.word	0x00000017
        /*0170*/ 	.word	0x00000018
        /*0174*/ 	.short	0x010a
        /*0176*/ 	.byte	0x3f
	.zero		1


	//   ....[15]....
        /*0178*/ 	.word	0x0000af20
        /*017c*/ 	.word	0x00000003
        /*0180*/ 	.word	0x00000048
        /*0184*/ 	.short	0x0101
        /*0186*/ 	.byte	0x3f
	.zero		1


	//   ....[16]....
        /*0188*/ 	.word	0x0000b680
        /*018c*/ 	.word	0x00000007
        /*0190*/ 	.word	0x00000000
        /*0194*/ 	.short	0x010a
        /*0196*/ 	.byte	0x3f
	.zero		1


	//   ....[17]....
        /*0198*/ 	.word	0x0000b700
        /*019c*/ 	.word	0x00000006
        /*01a0*/ 	.word	0x00000000
        /*01a4*/ 	.short	0x010a
        /*01a6*/ 	.byte	0x3f
	.zero		1


	//   ....[18]....
        /*01a8*/ 	.word	0x0000b790
        /*01ac*/ 	.word	0x00000003
        /*01b0*/ 	.word	0x00000000
        /*01b4*/ 	.short	0x010a
        /*01b6*/ 	.byte	0x3f
	.zero		1


	//   ....[19]....
        /*01b8*/ 	.word	0x0000b7f0
        /*01bc*/ 	.word	0x00000003
        /*01c0*/ 	.word	0x00000000
        /*01c4*/ 	.short	0x010a
        /*01c6*/ 	.byte	0x3f
	.zero		1


	//   ....[20]....
        /*01c8*/ 	.word	0x0000b840
        /*01cc*/ 	.word	0x00000005
        /*01d0*/ 	.word	0x00000000
        /*01d4*/ 	.short	0x010a
        /*01d6*/ 	.byte	0x3f
	.zero		1


	//   ....[21]....
        /*01d8*/ 	.word	0x0000b910
        /*01dc*/ 	.word	0x00000017
        /*01e0*/ 	.word	0x00000018
        /*01e4*/ 	.short	0x010a
        /*01e6*/ 	.byte	0x3f
	.zero		1


	//   ....[22]....
        /*01e8*/ 	.word	0x0000b9e0
        /*01ec*/ 	.word	0x00000007
        /*01f0*/ 	.word	0x00000000
        /*01f4*/ 	.short	0x010a
        /*01f6*/ 	.byte	0x3f
	.zero		1


	//   ....[23]....
        /*01f8*/ 	.word	0x0000ba30
        /*01fc*/ 	.word	0x00000006
        /*0200*/ 	.word	0x00000000
        /*0204*/ 	.short	0x010a
        /*0206*/ 	.byte	0x3f
	.zero		1


	//----- nvinfo : EIATTR_NUM_MBARRIERS
	.align		4
.L_35:
        /*0208*/ 	.byte	0x03, 0x38
        /*020a*/ 	.short	0x0008


	//----- nvinfo : EIATTR_EXIT_INSTR_OFFSETS
	.align		4
        /*020c*/ 	.byte	0x04, 0x1c
        /*020e*/ 	.short	(.L_37 - .L_36)


	//   ....[0]....
.L_36:
        /*0210*/ 	.word	0x00000930


	//   ....[1]....
        /*0214*/ 	.word	0x00001150


	//   ....[2]....
        /*0218*/ 	.word	0x0000a2c0


	//   ....[3]....
        /*021c*/ 	.word	0x0000a820


	//   ....[4]....
        /*0220*/ 	.word	0x0000b7e0


	//----- nvinfo : EIATTR_MAX_THREADS
	.align		4
.L_37:
        /*0224*/ 	.byte	0x04, 0x05
        /*0226*/ 	.short	(.L_39 - .L_38)
.L_38:
        /*0228*/ 	.word	0x00000180
        /*022c*/ 	.word	0x00000001
        /*0230*/ 	.word	0x00000001


	//----- nvinfo : EIATTR_CRS_STACK_SIZE
	.align		4
.L_39:
        /*0234*/ 	.byte	0x04, 0x1e
        /*0236*/ 	.short	(.L_41 - .L_40)
.L_40:
        /*0238*/ 	.word	0x00000000


	//----- nvinfo : EIATTR_CBANK_PARAM_SIZE
	.align		4
.L_41:
        /*023c*/ 	.byte	0x03, 0x19
        /*023e*/ 	.short	0x0470


	//----- nvinfo : EIATTR_PARAM_CBANK
	.align		4
        /*0240*/ 	.byte	0x04, 0x0a
        /*0242*/ 	.short	(.L_43 - .L_42)
	.align		4
.L_42:
        /*0244*/ 	.word	index@(.nv.constant0._ZN7cutlass13device_kernelINS_4gemm6kernel13GemmUniversalIN4cute5tupleIJiiiiEEENS1_10collective13CollectiveMmaINS1_34MainloopSm90TmaGmmaWarpSpecializedILi3ENS5_IJNS4_1CILi2EEENSA_ILi1EEESC_EEENS1_35KernelTmaWarpSpecializedCooperativeEEENS5_IJNSA_ILi128EEENSA_ILi256EEENSA_ILi32EEEEEENS_10tfloat32_tENS5_IJlSC_lEEESK_SL_NS4_8TiledMMAINS4_8MMA_AtomIJNS4_4SM904GMMA30MMA_64x256x8_F32TF32TF32_SS_TNILNSP_7ScaleInE1ELSR_1EEEEEENS4_6LayoutISD_NS5_IJSC_NSA_ILi0EEESV_EEEEENS5_IJNS4_10UnderscoreESY_SY_EEEEENS4_13SM90_TMA_LOADENS4_14ComposedLayoutINS4_7SwizzleILi3ELi4ELi3EEENS4_18smem_ptr_flag_bitsILi32EEENSU_INS5_IJNSA_ILi8EEESI_EEENS5_IJSI_SC_EEEEEEEvNS4_8identityENS4_23SM90_TMA_LOAD_MULTICASTES1B_vS1C_EENS_8epilogue10collective6detail29Sm90TmaWarpSpecializedAdapterINS1G_15DefaultEpilogueISK_SL_SL_NS1F_6thread17LinearCombinationISK_Li1EffLNS1K_9ScaleType4KindE0ELNS_15FloatRoundStyleE2ESK_EENS1_15EpilogueDefaultEEEEEvvEEEEvNT_6ParamsE)
        /*0248*/ 	.short	0x0210
        /*024a*/ 	.short	0x0470


	//----- nvinfo : EIATTR_SW_WAR
	.align		4
.L_43:
        /*024c*/ 	.byte	0x04, 0x36
        /*024e*/ 	.short	(.L_45 - .L_44)
.L_44:
        /*0250*/ 	.word	0x00000008
.L_45:


//--------------------- .nv.callgraph             --------------------------
	.section	.nv.callgraph,"",@"SHT_CUDA_CALLGRAPH"
	.align	4
	.sectionentsize	8
	.align		4
        /*0000*/ 	.word	0x00000000
	.align		4
        /*0004*/ 	.word	0xffffffff
	.align		4
        /*0008*/ 	.word	index@(_ZN7cutlass13device_kernelINS_4gemm6kernel13GemmUniversalIN4cute5tupleIJiiiiEEENS1_10collective13CollectiveMmaINS1_34MainloopSm90TmaGmmaWarpSpecializedILi3ENS5_IJNS4_1CILi2EEENSA_ILi1EEESC_EEENS1_35KernelTmaWarpSpecializedCooperativeEEENS5_IJNSA_ILi128EEENSA_ILi256EEENSA_ILi32EEEEEENS_10tfloat32_tENS5_IJlSC_lEEESK_SL_NS4_8TiledMMAINS4_8MMA_AtomIJNS4_4SM904GMMA30MMA_64x256x8_F32TF32TF32_SS_TNILNSP_7ScaleInE1ELSR_1EEEEEENS4_6LayoutISD_NS5_IJSC_NSA_ILi0EEESV_EEEEENS5_IJNS4_10UnderscoreESY_SY_EEEEENS4_13SM90_TMA_LOADENS4_14ComposedLayoutINS4_7SwizzleILi3ELi4ELi3EEENS4_18smem_ptr_flag_bitsILi32EEENSU_INS5_IJNSA_ILi8EEESI_EEENS5_IJSI_SC_EEEEEEEvNS4_8identityENS4_23SM90_TMA_LOAD_MULTICASTES1B_vS1C_EENS_8epilogue10collective6detail29Sm90TmaWarpSpecializedAdapterINS1G_15DefaultEpilogueISK_SL_SL_NS1F_6thread17LinearCombinationISK_Li1EffLNS1K_9ScaleType4KindE0ELNS_15FloatRoundStyleE2ESK_EENS1_15EpilogueDefaultEEEEEvvEEEEvNT_6ParamsE)
	.align		4
        /*000c*/ 	.word	index@(__assertfail)
	.align		4
        /*0010*/ 	.word	0x00000000
	.align		4
        /*0014*/ 	.word	0xfffffffe
	.align		4
        /*0018*/ 	.word	0x00000000
	.align		4
        /*001c*/ 	.word	0xfffffffd
	.align		4
        /*0020*/ 	.word	0x00000000
	.align		4
        /*0024*/ 	.word	0xfffffffc


//--------------------- .nv.constant4             --------------------------
	.section	.nv.constant4,"a",@progbits
	.align	8
	.align		8
.nv.constant4:
        /*0000*/ 	.dword	__assertfail
	.align		8
        /*0008*/ 	.dword	__unnamed_1
	.align		8
        /*0010*/ 	.dword	_ZN39_INTERNAL_d23d6b5d_4_k_cu_53a968fb_68004cuda3std3__45__cpo5beginE
	.align		8
        /*0018*/ 	.dword	_ZN39_INTERNAL_d23d6b5d_4_k_cu_53a968fb_68004cuda3std3__45__cpo3endE
	.align		8
        /*0020*/ 	.dword	_ZN39_INTERNAL_d23d6b5d_4_k_cu_53a968fb_68004cuda3std3__45__cpo6cbeginE
	.align		8
        /*0028*/ 	.dword	_ZN39_INTERNAL_d23d6b5d_4_k_cu_53a968fb_68004cuda3std3__45__cpo4cendE
	.align		8
        /*0030*/ 	.dword	_ZN39_INTERNAL_d23d6b5d_4_k_cu_53a968fb_68004cuda3std3__441_GLOBAL__N__d23d6b5d_4_k_cu_53a968fb_68006ignoreE
	.align		8
        /*0038*/ 	.dword	_ZN39_INTERNAL_d23d6b5d_4_k_cu_53a968fb_68004cuda3std3__419piecewise_constructE
	.align		8
        /*0040*/ 	.dword	_ZN39_INTERNAL_d23d6b5d_4_k_cu_53a968fb_68004cuda3std3__48in_placeE
	.align		8
        /*0048*/ 	.dword	_ZN39_INTERNAL_d23d6b5d_4_k_cu_53a968fb_68004cuda3std6ranges3__45__cpo4swapE
	.align		8
        /*0050*/ 	.dword	_ZN39_INTERNAL_d23d6b5d_4_k_cu_53a968fb_68004cuda3std6ranges3__45__cpo9iter_moveE
	.align		8
        /*0058*/ 	.dword	_ZN39_INTERNAL_d23d6b5d_4_k_cu_53a968fb_68004cute7productE
	.align		8
        /*0060*/ 	.dword	_ZN39_INTERNAL_d23d6b5d_4_k_cu_53a968fb_68004cute1_E
	.align		8
        /*0068*/ 	.dword	$str$22
	.align		8
        /*0070*/ 	.dword	$str$23


//--------------------- .text._ZN7cutlass13device_kernelINS_4gemm6kernel13GemmUniversalIN4cute5tupleIJiiiiEEENS1_10collective13CollectiveMmaINS1_34MainloopSm90TmaGmmaWarpSpecializedILi3ENS5_IJNS4_1CILi2EEENSA_ILi1EEESC_EEENS1_35KernelTmaWarpSpecializedCooperativeEEENS5_IJNSA_ILi128EEENSA_ILi256EEENSA_ILi32EEEEEENS_10tfloat32_tENS5_IJlSC_lEEESK_SL_NS4_8TiledMMAINS4_8MMA_AtomIJNS4_4SM904GMMA30MMA_64x256x8_F32TF32TF32_SS_TNILNSP_7ScaleInE1ELSR_1EEEEEENS4_6LayoutISD_NS5_IJSC_NSA_ILi0EEESV_EEEEENS5_IJNS4_10UnderscoreESY_SY_EEEEENS4_13SM90_TMA_LOADENS4_14ComposedLayoutINS4_7SwizzleILi3ELi4ELi3EEENS4_18smem_ptr_flag_bitsILi32EEENSU_INS5_IJNSA_ILi8EEESI_EEENS5_IJSI_SC_EEEEEEEvNS4_8identityENS4_23SM90_TMA_LOAD_MULTICASTES1B_vS1C_EENS_8epilogue10collective6detail29Sm90TmaWarpSpecializedAdapterINS1G_15DefaultEpilogueISK_SL_SL_NS1F_6thread17LinearCombinationISK_Li1EffLNS1K_9ScaleType4KindE0ELNS_15FloatRoundStyleE2ESK_EENS1_15EpilogueDefaultEEEEEvvEEEEvNT_6ParamsE --------------------------
	.section	.text._ZN7cutlass13device_kernelINS_4gemm6kernel13GemmUniversalIN4cute5tupleIJiiiiEEENS1_10collective13CollectiveMmaINS1_34MainloopSm90TmaGmmaWarpSpecializedILi3ENS5_IJNS4_1CILi2EEENSA_ILi1EEESC_EEENS1_35KernelTmaWarpSpecializedCooperativeEEENS5_IJNSA_ILi128EEENSA_ILi256EEENSA_ILi32EEEEEENS_10tfloat32_tENS5_IJlSC_lEEESK_SL_NS4_8TiledMMAINS4_8MMA_AtomIJNS4_4SM904GMMA30MMA_64x256x8_F32TF32TF32_SS_TNILNSP_7ScaleInE1ELSR_1EEEEEENS4_6LayoutISD_NS5_IJSC_NSA_ILi0EEESV_EEEEENS5_IJNS4_10UnderscoreESY_SY_EEEEENS4_13SM90_TMA_LOADENS4_14ComposedLayoutINS4_7SwizzleILi3ELi4ELi3EEENS4_18smem_ptr_flag_bitsILi32EEENSU_INS5_IJNSA_ILi8EEESI_EEENS5_IJSI_SC_EEEEEEEvNS4_8identityENS4_23SM90_TMA_LOAD_MULTICASTES1B_vS1C_EENS_8epilogue10collective6detail29Sm90TmaWarpSpecializedAdapterINS1G_15DefaultEpilogueISK_SL_SL_NS1F_6thread17LinearCombinationISK_Li1EffLNS1K_9ScaleType4KindE0ELNS_15FloatRoundStyleE2ESK_EENS1_15EpilogueDefaultEEEEEvvEEEEvNT_6ParamsE,"ax",@progbits
	.align	128
.text._ZN7cutlass13device_kernelINS_4gemm6kernel13GemmUniversalIN4cute5tupleIJiiiiEEENS1_10collective13CollectiveMmaINS1_34MainloopSm90TmaGmmaWarpSpecializedILi3ENS5_IJNS4_1CILi2EEENSA_ILi1EEESC_EEENS1_35KernelTmaWarpSpecializedCooperativeEEENS5_IJNSA_ILi128EEENSA_ILi256EEENSA_ILi32EEEEEENS_10tfloat32_tENS5_IJlSC_lEEESK_SL_NS4_8TiledMMAINS4_8MMA_AtomIJNS4_4SM904GMMA30MMA_64x256x8_F32TF32TF32_SS_TNILNSP_7ScaleInE1ELSR_1EEEEEENS4_6LayoutISD_NS5_IJSC_NSA_ILi0EEESV_EEEEENS5_IJNS4_10UnderscoreESY_SY_EEEEENS4_13SM90_TMA_LOADENS4_14ComposedLayoutINS4_7SwizzleILi3ELi4ELi3EEENS4_18smem_ptr_flag_bitsILi32EEENSU_INS5_IJNSA_ILi8EEESI_EEENS5_IJSI_SC_EEEEEEEvNS4_8identityENS4_23SM90_TMA_LOAD_MULTICASTES1B_vS1C_EENS_8epilogue10collective6detail29Sm90TmaWarpSpecializedAdapterINS1G_15DefaultEpilogueISK_SL_SL_NS1F_6thread17LinearCombinationISK_Li1EffLNS1K_9ScaleType4KindE0ELNS_15FloatRoundStyleE2ESK_EENS1_15EpilogueDefaultEEEEEvvEEEEvNT_6ParamsE:
        .type           _ZN7cutlass13device_kernelINS_4gemm6kernel13GemmUniversalIN4cute5tupleIJiiiiEEENS1_10collective13CollectiveMmaINS1_34MainloopSm90TmaGmmaWarpSpecializedILi3ENS5_IJNS4_1CILi2EEENSA_ILi1EEESC_EEENS1_35KernelTmaWarpSpecializedCooperativeEEENS5_IJNSA_ILi128EEENSA_ILi256EEENSA_ILi32EEEEEENS_10tfloat32_tENS5_IJlSC_lEEESK_SL_NS4_8TiledMMAINS4_8MMA_AtomIJNS4_4SM904GMMA30MMA_64x256x8_F32TF32TF32_SS_TNILNSP_7ScaleInE1ELSR_1EEEEEENS4_6LayoutISD_NS5_IJSC_NSA_ILi0EEESV_EEEEENS5_IJNS4_10UnderscoreESY_SY_EEEEENS4_13SM90_TMA_LOADENS4_14ComposedLayoutINS4_7SwizzleILi3ELi4ELi3EEENS4_18smem_ptr_flag_bitsILi32EEENSU_INS5_IJNSA_ILi8EEESI_EEENS5_IJSI_SC_EEEEEEEvNS4_8identityENS4_23SM90_TMA_LOAD_MULTICASTES1B_vS1C_EENS_8epilogue10collective6detail29Sm90TmaWarpSpecializedAdapterINS1G_15DefaultEpilogueISK_SL_SL_NS1F_6thread17LinearCombinationISK_Li1EffLNS1K_9ScaleType4KindE0ELNS_15FloatRoundStyleE2ESK_EENS1_15EpilogueDefaultEEEEEvvEEEEvNT_6ParamsE,@function
        .size           _ZN7cutlass13device_kernelINS_4gemm6kernel13GemmUniversalIN4cute5tupleIJiiiiEEENS1_10collective13CollectiveMmaINS1_34MainloopSm90TmaGmmaWarpSpecializedILi3ENS5_IJNS4_1CILi2EEENSA_ILi1EEESC_EEENS1_35KernelTmaWarpSpecializedCooperativeEEENS5_IJNSA_ILi128EEENSA_ILi256EEENSA_ILi32EEEEEENS_10tfloat32_tENS5_IJlSC_lEEESK_SL_NS4_8TiledMMAINS4_8MMA_AtomIJNS4_4SM904GMMA30MMA_64x256x8_F32TF32TF32_SS_TNILNSP_7ScaleInE1ELSR_1EEEEEENS4_6LayoutISD_NS5_IJSC_NSA_ILi0EEESV_EEEEENS5_IJNS4_10UnderscoreESY_SY_EEEEENS4_13SM90_TMA_LOADENS4_14ComposedLayoutINS4_7SwizzleILi3ELi4ELi3EEENS4_18smem_ptr_flag_bitsILi32EEENSU_INS5_IJNSA_ILi8EEESI_EEENS5_IJSI_SC_EEEEEEEvNS4_8identityENS4_23SM90_TMA_LOAD_MULTICASTES1B_vS1C_EENS_8epilogue10collective6detail29Sm90TmaWarpSpecializedAdapterINS1G_15DefaultEpilogueISK_SL_SL_NS1F_6thread17LinearCombinationISK_Li1EffLNS1K_9ScaleType4KindE0ELNS_15FloatRoundStyleE2ESK_EENS1_15EpilogueDefaultEEEEEvvEEEEvNT_6ParamsE,(.L_x_325 - _ZN7cutlass13device_kernelINS_4gemm6kernel13GemmUniversalIN4cute5tupleIJiiiiEEENS1_10collective13CollectiveMmaINS1_34MainloopSm90TmaGmmaWarpSpecializedILi3ENS5_IJNS4_1CILi2EEENSA_ILi1EEESC_EEENS1_35KernelTmaWarpSpecializedCooperativeEEENS5_IJNSA_ILi128EEENSA_ILi256EEENSA_ILi32EEEEEENS_10tfloat32_tENS5_IJlSC_lEEESK_SL_NS4_8TiledMMAINS4_8MMA_AtomIJNS4_4SM904GMMA30MMA_64x256x8_F32TF32TF32_SS_TNILNSP_7ScaleInE1ELSR_1EEEEEENS4_6LayoutISD_NS5_IJSC_NSA_ILi0EEESV_EEEEENS5_IJNS4_10UnderscoreESY_SY_EEEEENS4_13SM90_TMA_LOADENS4_14ComposedLayoutINS4_7SwizzleILi3ELi4ELi3EEENS4_18smem_ptr_flag_bitsILi32EEENSU_INS5_IJNSA_ILi8EEESI_EEENS5_IJSI_SC_EEEEEEEvNS4_8identityENS4_23SM90_TMA_LOAD_MULTICASTES1B_vS1C_EENS_8epilogue10collective6detail29Sm90TmaWarpSpecializedAdapterINS1G_15DefaultEpilogueISK_SL_SL_NS1F_6thread17LinearCombinationISK_Li1EffLNS1K_9ScaleType4KindE0ELNS_15FloatRoundStyleE2ESK_EENS1_15EpilogueDefaultEEEEEvvEEEEvNT_6ParamsE)
        .other          _ZN7cutlass13device_kernelINS_4gemm6kernel13GemmUniversalIN4cute5tupleIJiiiiEEENS1_10collective13CollectiveMmaINS1_34MainloopSm90TmaGmmaWarpSpecializedILi3ENS5_IJNS4_1CILi2EEENSA_ILi1EEESC_EEENS1_35KernelTmaWarpSpecializedCooperativeEEENS5_IJNSA_ILi128EEENSA_ILi256EEENSA_ILi32EEEEEENS_10tfloat32_tENS5_IJlSC_lEEESK_SL_NS4_8TiledMMAINS4_8MMA_AtomIJNS4_4SM904GMMA30MMA_64x256x8_F32TF32TF32_SS_TNILNSP_7ScaleInE1ELSR_1EEEEEENS4_6LayoutISD_NS5_IJSC_NSA_ILi0EEESV_EEEEENS5_IJNS4_10UnderscoreESY_SY_EEEEENS4_13SM90_TMA_LOADENS4_14ComposedLayoutINS4_7SwizzleILi3ELi4ELi3EEENS4_18smem_ptr_flag_bitsILi32EEENSU_INS5_IJNSA_ILi8EEESI_EEENS5_IJSI_SC_EEEEEEEvNS4_8identityENS4_23SM90_TMA_LOAD_MULTICASTES1B_vS1C_EENS_8epilogue10collective6detail29Sm90TmaWarpSpecializedAdapterINS1G_15DefaultEpilogueISK_SL_SL_NS1F_6thread17LinearCombinationISK_Li1EffLNS1K_9ScaleType4KindE0ELNS_15FloatRoundStyleE2ESK_EENS1_15EpilogueDefaultEEEEEvvEEEEvNT_6ParamsE,@"STO_CUDA_ENTRY STV_DEFAULT"
_ZN7cutlass13device_kernelINS_4gemm6kernel13GemmUniversalIN4cute5tupleIJiiiiEEENS1_10collective13CollectiveMmaINS1_34MainloopSm90TmaGmmaWarpSpecializedILi3ENS5_IJNS4_1CILi2EEENSA_ILi1EEESC_EEENS1_35KernelTmaWarpSpecializedCooperativeEEENS5_IJNSA_ILi128EEENSA_ILi256EEENSA_ILi32EEEEEENS_10tfloat32_tENS5_IJlSC_lEEESK_SL_NS4_8TiledMMAINS4_8MMA_AtomIJNS4_4SM904GMMA30MMA_64x256x8_F32TF32TF32_SS_TNILNSP_7ScaleInE1ELSR_1EEEEEENS4_6LayoutISD_NS5_IJSC_NSA_ILi0EEESV_EEEEENS5_IJNS4_10UnderscoreESY_SY_EEEEENS4_13SM90_TMA_LOADENS4_14ComposedLayoutINS4_7SwizzleILi3ELi4ELi3EEENS4_18smem_ptr_flag_bitsILi32EEENSU_INS5_IJNSA_ILi8EEESI_EEENS5_IJSI_SC_EEEEEEEvNS4_8identityENS4_23SM90_TMA_LOAD_MULTICASTES1B_vS1C_EENS_8epilogue10collective6detail29Sm90TmaWarpSpecializedAdapterINS1G_15DefaultEpilogueISK_SL_SL_NS1F_6thread17LinearCombinationISK_Li1EffLNS1K_9ScaleType4KindE0ELNS_15FloatRoundStyleE2ESK_EENS1_15EpilogueDefaultEEEEEvvEEEEvNT_6ParamsE:
[----:B------:R-:W0:Y:S01]  /*0000*/  LDC R1, c[0x0][0x28] ;  /* 0x00000a00ff017b82 */ /* 0x000e220000000800 */
[----:B------:R-:W1:Y:S01]  /*0010*/  S2R R18, SR_TID.X ;  /* 0x0000000000127919 */ /* 0x000e620000002100 */
[----:B------:R-:W-:Y:S01]  /*0020*/  ELECT P0, URZ, PT ;  /* 0x00000000003f782f */ /* 0x000fe20003800000 */
[----:B------:R-:W-:Y:S01]  /*0030*/  BSSY B0, `(.L_x_0) ;  /* 0x000000f000007945 */ /* 0x000fe20003800000 */
[--C-:B-1----:R-:W-:Y:S02]  /*0040*/  SHF.R.U32.HI R0, RZ, 0x5, R18.reuse ;  /* 0x00000005ff007819 */ /* 0x102fe40000011612 */
[----:B------:R-:W-:-:S03]  /*0050*/  SHF.R.U32.HI R3, RZ, 0x7, R18 ;  /* 0x00000007ff037819 */ /* 0x000fc60000011612 */
[----:B------:R-:W1:Y:S04]  /*0060*/  SHFL.IDX PT, R2, R0, RZ, 0x1f ;  /* 0x00001fff00027589 */ /* 0x000e6800000e0000 */
[----:B------:R2:W3:Y:S01]  /*0070*/  SHFL.IDX PT, R5, R3, RZ, 0x1f ;  /* 0x00001fff03057589 */ /* 0x0004e200000e0000 */
[----:B-1----:R-:W-:-:S13]  /*0080*/  ISETP.NE.OR P0, PT, R2, RZ, !P0 ;  /* 0x000000ff0200720c */ /* 0x002fda0004705670 */
[----:B0-23--:R-:W-:Y:S05]  /*0090*/  @P0 BRA `(.L_x_1) ;  /* 0x0000000000200947 */ /* 0x00dfea0003800000 */
[----:B------:R-:W-:Y:S02]  /*00a0*/  ULDC.64 UR4, c[0x0][0x198] ;  /* 0x0000660000047ab9 */ /* 0x000fe40000000a00 */
[----:B------:R-:W-:Y:S02]  /*00b0*/  UIADD3 UR6, UP0, UR4, 0xf0, URZ ;  /* 0x000000f004067890 */ /* 0x000fe4000ff1e03f */
[----:B------:R-:W-:Y:S02]  /*00c0*/  UIADD3 UR4, UP1, UR4, 0x1f0, URZ ;  /* 0x000001f004047890 */ /* 0x000fe4000ff3e03f */
[----:B------:R-:W-:Y:S02]  /*00d0*/  UIADD3.X UR7, URZ, UR5, URZ, UP0, !UPT ;  /* 0x000000053f077290 */ /* 0x000fe400087fe43f */
[----:B------:R-:W-:-:S07]  /*00e0*/  UIADD3.X UR5, URZ, UR5, URZ, UP1, !UPT ;  /* 0x000000053f057290 */ /* 0x000fce0008ffe43f */
[----:B------:R0:W-:Y:S02]  /*00f0*/  UTMACCTL.PF [UR6] ;  /* 0x00000000060079b9 */ /* 0x0001e40008040000 */
[----:B------:R0:W-:Y:S02]  /*0100*/  UTMACCTL.PF [UR4] ;  /* 0x00000000040079b9 */ /* 0x0001e40008040000 */
[----:B0-----:R-:W-:Y:S01]  /*0110*/  NOP ;  /* 0x0000000000007918 */ /* 0x001fe20000000000 */
.L_x_1:
[----:B------:R-:W-:Y:S05]  /*0120*/  BSYNC B0 ;  /* 0x0000000000007941 */ /* 0x000fea0003800000 */
.L_x_0:
[----:B------:R-:W0:Y:S02]  /*0130*/  SHFL.IDX PT, R3, R0, RZ, 0x1f ;  /* 0x00001fff00037589 */ /* 0x000e2400000e0000 */
[----:B0-----:R-:W-:-:S13]  /*0140*/  ISETP.NE.AND P0, PT, R3, RZ, PT ;  /* 0x000000ff0300720c */ /* 0x001fda0003f05270 */
[----:B------:R-:W-:Y:S05]  /*0150*/  @P0 BRA `(.L_x_2) ;  /* 0x0000000000500947 */ /* 0x000fea0003800000 */
[----:B------:R-:W0:Y:S01]  /*0160*/  S2UR UR8, SR_CgaCtaId ;  /* 0x00000000000879c3 */ /* 0x000e220000008800 */
[----:B------:R-:W-:Y:S01]  /*0170*/  UMOV UR4, 0x400 ;  /* 0x0000040000047882 */ /* 0x000fe20000000000 */
[----:B------:R-:W-:Y:S01]  /*0180*/  UMOV UR5, 0x1 ;  /* 0x0000000100057882 */ /* 0x000fe20000000000 */
[----:B------:R-:W-:Y:S01]  /*0190*/  UMOV UR6, 0x4 ;  /* 0x0000000400067882 */ /* 0x000fe20000000000 */
[----:B------:R-:W-:Y:S01]  /*01a0*/  ELECT P0, URZ, PT ;  /* 0x00000000003f782f */ /* 0x000fe20003800000 */
[----:B------:R-:W-:-:S04]  /*01b0*/  UIADD3 UR6, -UR6, 0x100000, URZ ;  /* 0x0010000006067890 */ /* 0x000fc8000fffe13f */
[----:B------:R-:W-:Y:S02]  /*01c0*/  USHF.L.U32 UR7, UR6, 0xb, URZ ;  /* 0x0000000b06077899 */ /* 0x000fe4000800063f */
[----:B------:R-:W-:Y:S02]  /*01d0*/  USHF.L.U32 UR6, UR6, 0x1, URZ ;  /* 0x0000000106067899 */ /* 0x000fe4000800063f */
[----:B0-----:R-:W-:Y:S02]  /*01e0*/  ULEA UR8, UR8, UR4, 0x18 ;  /* 0x0000000408087291 */ /* 0x001fe4000f8ec03f */
[----:B------:R-:W-:-:S04]  /*01f0*/  UIADD3 UR4, -UR5, 0x100000, URZ ;  /* 0x0010000005047890 */ /* 0x000fc8000fffe13f */
[----:B------:R-:W-:Y:S02]  /*0200*/  USHF.L.U32 UR5, UR4, 0xb, URZ ;  /* 0x0000000b04057899 */ /* 0x000fe4000800063f */
[----:B------:R-:W-:Y:S01]  /*0210*/  USHF.L.U32 UR4, UR4, 0x1, URZ ;  /* 0x0000000104047899 */ /* 0x000fe2000800063f */
[----:B------:R-:W0:Y:S11]  /*0220*/  FENCE.VIEW.ASYNC.S ;  /* 0x00000000000073c6 */ /* 0x000e360000000000 */
[----:B0-----:R0:W1:Y:S01]  /*0230*/  SYNCS.EXCH.64 URZ, [UR8], UR4 ;  /* 0x00000004083f75b2 */ /* 0x0010620008000100 */
[----:B------:R0:W2:Y:S01]  /*0240*/  SYNCS.EXCH.64 URZ, [UR8+0x18], UR6 ;  /* 0x00001806083f75b2 */ /* 0x0000a20008000100 */
[----:B------:R0:W3:Y:S01]  /*0250*/  SYNCS.EXCH.64 URZ, [UR8+0x8], UR4 ;  /* 0x00000804083f75b2 */ /* 0x0000e20008000100 */
[----:B------:R0:W4:Y:S01]  /*0260*/  SYNCS.EXCH.64 URZ, [UR8+0x20], UR6 ;  /* 0x00002006083f75b2 */ /* 0x0001220008000100 */
[----:B------:R0:W0:Y:S01]  /*0270*/  SYNCS.EXCH.64 URZ, [UR8+0x10], UR4 ;  /* 0x00001004083f75b2 */ /* 0x0000220008000100 */
[----:B------:R0:W0:Y:S01]  /*0280*/  SYNCS.EXCH.64 URZ, [UR8+0x28], UR6 ;  /* 0x00002806083f75b2 */ /* 0x0000220008000100 */
[----:B------:R-:W-:Y:S01]  /*0290*/  NOP ;  /* 0x0000000000007918 */ /* 0x000fe20000000000 */
.L_x_2:
[----:B------:R-:W-:Y:S01]  /*02a0*/  SHF.R.S32.HI R7, RZ, 0x1f, R18 ;  /* 0x0000001fff077819 */ /* 0x000fe20000011412 */
[----:B------:R-:W5:Y:S01]  /*02b0*/  SHFL.IDX PT, R0, R0, RZ, 0x1f ;  /* 0x00001fff00007589 */ /* 0x000f6200000e0000 */
[----:B0-----:R-:W0:Y:S01]  /*02c0*/  S2UR UR8, SR_CTAID.X ;  /* 0x00000000000879c3 */ /* 0x001e220000002500 */
[----:B------:R-:W-:Y:S02]  /*02d0*/  ELECT P0, URZ, PT ;  /* 0x00000000003f782f */ /* 0x000fe40003800000 */
[----:B------:R-:W-:Y:S01]  /*02e0*/  LEA.HI R7, R7, R18, RZ, 0x7 ;  /* 0x0000001207077211 */ /* 0x000fe200078f38ff */
[----:B------:R-:W1:Y:S01]  /*02f0*/  S2R R4, SR_CTAID.Y ;  /* 0x0000000000047919 */ /* 0x000e620000002600 */
[----:B------:R-:W-:Y:S01]  /*0300*/  SHF.R.S32.HI R8, RZ, 0x1f, R3 ;  /* 0x0000001fff087819 */ /* 0x000fe20000011403 */
[----:B------:R-:W-:Y:S01]  /*0310*/  ULDC UR4, c[0x0][0x150] ;  /* 0x0000540000047ab9 */ /* 0x000fe20000000800 */
[----:B------:R-:W-:Y:S01]  /*0320*/  LOP3.LUT R7, R7, 0xffffff80, RZ, 0xc0, !PT ;  /* 0xffffff8007077812 */ /* 0x000fe200078ec0ff */
[----:B------:R-:W-:Y:S01]  /*0330*/  NOP ;  /* 0x0000000000007918 */ /* 0x000fe20000000000 */
[----:B------:R-:W-:Y:S01]  /*0340*/  LEA.HI R8, R8, R3, RZ, 0x2 ;  /* 0x0000000308087211 */ /* 0x000fe200078f10ff */
[----:B------:R-:W2:Y:S01]  /*0350*/  LDC R10, c[0x0][0x144] ;  /* 0x00005100ff0a7b82 */ /* 0x000ea20000000800 */
[----:B------:R-:W-:Y:S01]  /*0360*/  NOP ;  /* 0x0000000000007918 */ /* 0x000fe20000000000 */
[----:B------:R-:W-:Y:S01]  /*0370*/  IMAD.IADD R6, R18, 0x1, -R7 ;  /* 0x0000000112067824 */ /* 0x000fe200078e0a07 */
[----:B------:R-:W-:Y:S01]  /*0380*/  LOP3.LUT R8, R8, 0x3ffffffc, RZ, 0xc0, !PT ;  /* 0x3ffffffc08087812 */ /* 0x000fe200078ec0ff */
[----:B------:R-:W-:Y:S01]  /*0390*/  IMAD.MOV.U32 R22, RZ, RZ, 0x1 ;  /* 0x00000001ff167424 */ /* 0x000fe200078e00ff */
[----:B------:R-:W-:-:S02]  /*03a0*/  ISETP.NE.AND P3, PT, R5, RZ, PT ;  /* 0x000000ff0500720c */ /* 0x000fc40003f65270 */
[----:B------:R-:W-:Y:S01]  /*03b0*/  SHF.R.S32.HI R7, RZ, 0x1f, R6 ;  /* 0x0000001fff077819 */ /* 0x000fe20000011406 */
[----:B------:R-:W-:Y:S01]  /*03c0*/  IMAD.IADD R8, R3, 0x1, -R8 ;  /* 0x0000000103087824 */ /* 0x000fe200078e0a08 */
[----:B------:R-:W3:Y:S02]  /*03d0*/  LDC R13, c[0x0][0x140] ;  /* 0x00005000ff0d7b82 */ /* 0x000ee40000000800 */
[----:B------:R-:W-:Y:S02]  /*03e0*/  LEA.HI R7, R7, R6, RZ, 0x3 ;  /* 0x0000000607077211 */ /* 0x000fe400078f18ff */
[----:B-----5:R-:W-:Y:S02]  /*03f0*/  ISETP.NE.OR P0, PT, R0, RZ, !P0 ;  /* 0x000000ff0000720c */ /* 0x020fe40004705670 */
[--C-:B------:R-:W-:Y:S02]  /*0400*/  SHF.R.S32.HI R0, RZ, 0x3, R7.reuse ;  /* 0x00000003ff007819 */ /* 0x100fe40000011407 */
[----:B------:R-:W-:-:S02]  /*0410*/  SHF.R.S32.HI R7, RZ, 0x1f, R7 ;  /* 0x0000001fff077819 */ /* 0x000fc40000011407 */
[----:B0-----:R-:W-:Y:S02]  /*0420*/  I2FP.F32.U32 R9, UR8 ;  /* 0x0000000800097c45 */ /* 0x001fe40008201000 */
[----:B------:R-:W-:-:S03]  /*0430*/  LEA.HI R7, R7, R0, RZ, 0x2 ;  /* 0x0000000007077211 */ /* 0x000fc600078f10ff */
[----:B------:R-:W-:Y:S01]  /*0440*/  FMUL R9, R9, UR4 ;  /* 0x0000000409097c20 */ /* 0x000fe20008400000 */
[----:B------:R-:W-:Y:S01]  /*0450*/  LOP3.LUT R7, R7, 0xfffffffc, RZ, 0xc0, !PT ;  /* 0xfffffffc07077812 */ /* 0x000fe200078ec0ff */
[----:B------:R-:W-:Y:S01]  /*0460*/  VOTEU.ALL UP0, P0 ;  /* 0x00000000003f7886 */ /* 0x000fe20000000000 */
[----:B-1----:R-:W-:Y:S01]  /*0470*/  I2FP.F32.U32 R3, R4 ;  /* 0x0000000400037245 */ /* 0x002fe20000201000 */
[----:B------:R-:W-:Y:S01]  /*0480*/  ULDC UR4, c[0x0][0x154] ;  /* 0x0000550000047ab9 */ /* 0x000fe20000000800 */
[----:B------:R-:W-:Y:S01]  /*0490*/  VOTEU.ALL UP1, P0 ;  /* 0x00000000003f7886 */ /* 0x000fe20000020000 */
[----:B------:R-:W0:Y:S01]  /*04a0*/  F2I.U32.TRUNC.NTZ R9, R9 ;  /* 0x0000000900097305 */ /* 0x000e22000020f000 */
[----:B------:R-:W-:Y:S01]  /*04b0*/  IMAD.IADD R7, R0, 0x1, -R7 ;  /* 0x0000000100077824 */ /* 0x000fe200078e0a07 */
[----:B------:R-:W1:Y:S01]  /*04c0*/  @!UP0 S2UR UR7, SR_CgaCtaId ;  /* 0x00000000000789c3 */ /* 0x000e620000008800 */
[----:B------:R-:W-:Y:S01]  /*04d0*/  FMUL R12, R3, UR4 ;  /* 0x00000004030c7c20 */ /* 0x000fe20008400000 */
[----:B------:R-:W-:Y:S01]  /*04e0*/  UMOV UR4, 0x20 ;  /* 0x0000002000047882 */ /* 0x000fe20000000000 */
[----:B------:R-:W-:Y:S01]  /*04f0*/  IMAD R8, R8, 0x4, R7 ;  /* 0x0000000408087824 */ /* 0x000fe200078e0207 */
[----:B------:R-:W-:Y:S01]  /*0500*/  @!UP0 UMOV UR6, 0x400 ;  /* 0x0000040000068882 */ /* 0x000fe20000000000 */
[----:B------:R-:W-:-:S04]  /*0510*/  @!UP0 UIADD3 UR4, -UR4, 0x100000, URZ ;  /* 0x0010000004048890 */ /* 0x000fc8000fffe13f */
[----:B------:R-:W-:Y:S02]  /*0520*/  @!UP0 USHF.L.U32 UR5, UR4, 0xb, URZ ;  /* 0x0000000b04058899 */ /* 0x000fe4000800063f */
[----:B------:R-:W-:Y:S01]  /*0530*/  @!UP0 USHF.L.U32 UR4, UR4, 0x1, URZ ;  /* 0x0000000104048899 */ /* 0x000fe2000800063f */
[----:B---3--:R-:W-:Y:S01]  /*0540*/  ISETP.EQ.U32.AND P2, PT, R13, 0x1, PT ;  /* 0x000000010d00780c */ /* 0x008fe20003f42070 */
[----:B------:R-:W3:Y:S01]  /*0550*/  F2I.U32.TRUNC.NTZ R12, R12 ;  /* 0x0000000c000c7305 */ /* 0x000ee2000020f000 */
[----:B------:R-:W-:Y:S01]  /*0560*/  LEA.HI R0, R8, R8, RZ, 0x1 ;  /* 0x0000000808007211 */ /* 0x000fe200078f08ff */
[----:B------:R-:W5:Y:S03]  /*0570*/  LDC R7, c[0x0][0x148] ;  /* 0x00005200ff077b82 */ /* 0x000f660000000800 */
[----:B------:R-:W-:Y:S01]  /*0580*/  LOP3.LUT R11, R0, 0xfffffffe, RZ, 0xc0, !PT ;  /* 0xfffffffe000b7812 */ /* 0x000fe200078ec0ff */
[----:B0-----:R-:W-:Y:S01]  /*0590*/  IMAD.MOV R15, RZ, RZ, -R9 ;  /* 0x000000ffff0f7224 */ /* 0x001fe200078e0a09 */
[----:B------:R-:W-:-:S03]  /*05a0*/  SHF.R.S32.HI R9, RZ, 0x1f, R2 ;  /* 0x0000001fff097819 */ /* 0x000fc60000011402 */
[----:B--2---:R-:W-:Y:S01]  /*05b0*/  IMAD R3, R10, R15, UR8 ;  /* 0x000000080a037e24 */ /* 0x004fe2000f8e020f */
[----:B------:R-:W-:Y:S01]  /*05c0*/  LEA.HI R9, R9, R2, RZ, 0x2 ;  /* 0x0000000209097211 */ /* 0x000fe200078f10ff */
[C---:B------:R-:W-:Y:S02]  /*05d0*/  IMAD.IADD R0, R8.reuse, 0x1, -R11 ;  /* 0x0000000108007824 */ /* 0x040fe400078e0a0b */
[----:B------:R-:W-:Y:S01]  /*05e0*/  IMAD.SHL.U32 R11, R8, 0x4, RZ ;  /* 0x00000004080b7824 */ /* 0x000fe200078e00ff */
[----:B------:R-:W-:Y:S01]  /*05f0*/  LOP3.LUT R9, R9, 0xfffffffc, RZ, 0xc0, !PT ;  /* 0xfffffffc09097812 */ /* 0x000fe200078ec0ff */
[----:B---3--:R-:W-:Y:S01]  /*0600*/  IMAD.MOV R24, RZ, RZ, -R12 ;  /* 0x000000ffff187224 */ /* 0x008fe200078e0a0c */
[----:B------:R-:W-:Y:S01]  /*0610*/  ISETP.NE.AND P4, PT, R0, R3, PT ;  /* 0x000000030000720c */ /* 0x000fe20003f85270 */
[----:B-1----:R-:W-:Y:S01]  /*0620*/  @!UP0 ULEA UR6, UR7, UR6, 0x18 ;  /* 0x0000000607068291 */ /* 0x002fe2000f8ec03f */
[----:B------:R-:W-:Y:S01]  /*0630*/  LOP3.LUT R152, R8, 0xc, R11, 0x78, !PT ;  /* 0x0000000c08987812 */ /* 0x000fe200078e780b */
[----:B------:R-:W-:Y:S01]  /*0640*/  IMAD.IADD R0, R2, 0x1, -R9 ;  /* 0x0000000102007824 */ /* 0x000fe200078e0a09 */
[----:B------:R-:W-:Y:S01]  /*0650*/  VOTEU.ALL UP0, P0 ;  /* 0x00000000003f7886 */ /* 0x000fe20000000000 */
[----:B------:R-:W-:Y:S01]  /*0660*/  LOP3.LUT P0, RZ, R6, 0x7, RZ, 0xc0, !PT ;  /* 0x0000000706ff7812 */ /* 0x000fe2000780c0ff */
[----:B------:R-:W-:-:S02]  /*0670*/  VIADD R6, R5, 0xffffffff ;  /* 0xffffffff05067836 */ /* 0x000fc40000000000 */
[----:B------:R-:W-:Y:S01]  /*0680*/  ISETP.NE.AND P1, PT, R0, 0x3, PT ;  /* 0x000000030000780c */ /* 0x000fe20003f25270 */
[----:B-----5:R-:W-:Y:S01]  /*0690*/  IMAD R9, R7, R24, R4 ;  /* 0x0000001807097224 */ /* 0x020fe200078e0204 */
[----:B------:R-:W-:Y:S02]  /*06a0*/  ISETP.LT.U32.AND P0, PT, R152, 0x2, !P0 ;  /* 0x000000029800780c */ /* 0x000fe40004701070 */
[----:B------:R-:W-:Y:S01]  /*06b0*/  ISETP.EQ.OR P1, PT, R0, RZ, !P1 ;  /* 0x000000ff0000720c */ /* 0x000fe20004f22670 */
[----:B------:R-:W0:Y:S02]  /*06c0*/  FENCE.VIEW.ASYNC.S ;  /* 0x00000000000073c6 */ /* 0x000e240000000000 */
[----:B0-----:R0:W1:Y:S01]  /*06d0*/  @!UP0 SYNCS.EXCH.64 URZ, [UR6+0x40], UR4 ;  /* 0x00004004063f85b2 */ /* 0x0010620008000100 */
[----:B------:R-:W-:Y:S02]  /*06e0*/  @P4 LEA.HI R2, R152, R152, RZ, 0x1 ;  /* 0x0000009898024211 */ /* 0x000fe400078f08ff */
[----:B------:R-:W-:-:S02]  /*06f0*/  ISETP.EQ.AND P1, PT, R5, RZ, P1 ;  /* 0x000000ff0500720c */ /* 0x000fc40000f22270 */
[----:B------:R-:W-:Y:S02]  /*0700*/  @P4 SHF.R.S32.HI R2, RZ, 0x1, R2 ;  /* 0x00000001ff024819 */ /* 0x000fe40000011402 */
[----:B------:R-:W-:Y:S02]  /*0710*/  ISETP.GE.U32.AND P6, PT, R6, 0x2, PT ;  /* 0x000000020600780c */ /* 0x000fe40003fc6070 */
[----:B------:R-:W-:Y:S02]  /*0720*/  @P4 ISETP.NE.AND P5, PT, R2, R9, PT ;  /* 0x000000090200420c */ /* 0x000fe40003fa5270 */
[----:B------:R-:W-:Y:S02]  /*0730*/  SEL R9, RZ, 0x1, !P0 ;  /* 0x00000001ff097807 */ /* 0x000fe40004000000 */
[----:B------:R-:W-:Y:S02]  /*0740*/  @P4 SEL R22, RZ, 0x1, P5 ;  /* 0x00000001ff164807 */ /* 0x000fe40002800000 */
[----:B------:R-:W-:Y:S01]  /*0750*/  SEL R19, RZ, 0x1, !P1 ;  /* 0x00000001ff137807 */ /* 0x000fe20004800000 */
[----:B------:R0:W2:Y:S01]  /*0760*/  @!UP1 SYNCS.EXCH.64 URZ, [UR6+0x48], UR4 ;  /* 0x00004804063f95b2 */ /* 0x0000a20008000100 */
[----:B------:R-:W-:Y:S01]  /*0770*/  LOP3.LUT R22, R22, R9, RZ, 0xc0, !PT ;  /* 0x0000000916167212 */ /* 0x000fe200078ec0ff */
[----:B------:R-:W-:Y:S01]  /*0780*/  NOP ;  /* 0x0000000000007918 */ /* 0x000fe20000000000 */
[----:B------:R-:W-:Y:S01]  /*0790*/  SEL R19, R19, 0x2, P6 ;  /* 0x0000000213137807 */ /* 0x000fe20003000000 */
[----:B------:R-:W-:Y:S06]  /*07a0*/  @!P2 BRA `(.L_x_3) ;  /* 0x000000000008a947 */ /* 0x000fec0003800000 */
[----:B-12-4-:R-:W-:Y:S01]  /*07b0*/  UCGABAR_ARV ;  /* 0x00000000000079c7 */ /* 0x016fe20008000000 */
[----:B------:R-:W-:Y:S05]  /*07c0*/  BRA `(.L_x_4) ;  /* 0x0000000000047947 */ /* 0x000fea0003800000 */
.L_x_3:
[----:B-12-4-:R-:W-:Y:S01]  /*07d0*/  NOP ;  /* 0x0000000000007918 */ /* 0x016fe20000000000 */
.L_x_4:
[----:B------:R-:W1:Y:S01]  /*07e0*/  LDC R2, c[0x0][0x65c] ;  /* 0x00019700ff027b82 */ /* 0x000e620000000800 */
[----:B------:R-:W-:Y:S02]  /*07f0*/  IMAD.U32 R8, RZ, RZ, UR8 ;  /* 0x00000008ff087e24 */ /* 0x000fe4000f8e00ff */
[----:B------:R-:W-:Y:S01]  /*0800*/  IMAD.MOV.U32 R9, RZ, RZ, RZ ;  /* 0x000000ffff097224 */ /* 0x000fe200078e00ff */
[----:B-1----:R-:W-:-:S04]  /*0810*/  ISETP.NE.AND P1, PT, R2, 0x1, PT ;  /* 0x000000010200780c */ /* 0x002fc80003f25270 */
[----:B------:R-:W-:-:S09]  /*0820*/  P2R R5, PR, RZ, 0x2 ;  /* 0x00000002ff057803 */ /* 0x000fd20000000000 */
[----:B------:R-:W1:Y:S01]  /*0830*/  @P1 LDC R17, c[0x0][0x10] ;  /* 0x00000400ff111b82 */ /* 0x000e620000000800 */
[----:B------:R-:W-:Y:S02]  /*0840*/  @P1 IMAD.MOV.U32 R5, RZ, RZ, RZ ;  /* 0x000000ffff051224 */ /* 0x000fe400078e00ff */
[----:B------:R-:W-:-:S05]  /*0850*/  @P1 IMAD.MOV.U32 R13, RZ, RZ, RZ ;  /* 0x000000ffff0d1224 */ /* 0x000fca00078e00ff */
[----:B------:R-:W2:Y:S01]  /*0860*/  @!P1 LDC R11, c[0x0][0xc] ;  /* 0x00000300ff0b9b82 */ /* 0x000ea20000000800 */
[----:B-1----:R-:W-:-:S04]  /*0870*/  @P1 IMAD.WIDE.U32 R16, R17, UR8, R4 ;  /* 0x0000000811101c25 */ /* 0x002fc8000f8e0004 */
[----:B------:R-:W-:Y:S02]  /*0880*/  @P1 IMAD.IADD R17, R17, 0x1, R13 ;  /* 0x0000000111111824 */ /* 0x000fe400078e020d */
[----:B--2---:R-:W-:-:S04]  /*0890*/  @!P1 IMAD.WIDE.U32 R8, R4, R11, R8 ;  /* 0x0000000b04089225 */ /* 0x004fc800078e0008 */
[----:B------:R-:W-:Y:S02]  /*08a0*/  @!P1 IMAD.MOV.U32 R16, RZ, RZ, R8 ;  /* 0x000000ffff109224 */ /* 0x000fe400078e0008 */
[----:B------:R-:W-:Y:S01]  /*08b0*/  @!P1 IMAD.MOV.U32 R17, RZ, RZ, R9 ;  /* 0x000000ffff119224 */ /* 0x000fe200078e0009 */
[----:B------:R-:W-:Y:S06]  /*08c0*/  @!P2 BRA `(.L_x_5) ;  /* 0x00000000000ca947 */ /* 0x000fec0003800000 */
[----:B------:R-:W-:Y:S01]  /*08d0*/  UCGABAR_WAIT ;  /* 0x0000000000007dc7 */ /* 0x000fe20008000000 */
[----:B------:R-:W-:Y:S01]  /*08e0*/  CCTL.IVALL ;  /* 0x00000000ff00798f */ /* 0x000fe20002000000 */
[----:B------:R-:W-:Y:S05]  /*08f0*/  BRA `(.L_x_6) ;  /* 0x0000000000047947 */ /* 0x000fea0003800000 */
.L_x_5:
[----:B------:R-:W-:Y:S06]  /*0900*/  BAR.SYNC.DEFER_BLOCKING 0x0 ;  /* 0x0000000000007b1d */ /* 0x000fec0000010000 */
.L_x_6:
[----:B------:R-:W-:Y:S05]  /*0910*/  @!P3 BRA `(.L_x_7) ;  /* 0x00000098006cb947 */ /* 0x000fea0003800000 */
[----:B------:R-:W-:-:S13]  /*0920*/  ISETP.GT.U32.AND P0, PT, R6, 0x1, PT ;  /* 0x000000010600780c */ /* 0x000fda0003f04070 */
[----:B0-----:R-:W-:Y:S05]  /*0930*/  @P0 EXIT ;  /* 0x000000000000094d */ /* 0x001fea0003800000 */
[----:B------:R-:W-:Y:S01]  /*0940*/  ULDC.64 UR4, c[0x0][0x650] ;  /* 0x0001940000047ab9 */ /* 0x000fe20000000a00 */
[----:B------:R-:W-:Y:S01]  /*0950*/  PRMT R0, RZ, 0x7610, R0 ;  /* 0x00007610ff007816 */ /* 0x000fe20000000000 */
[----:B------:R-:W-:Y:S01]  /*0960*/  IMAD.MOV.U32 R154, RZ, RZ, -0x1 ;  /* 0xffffffffff9a7424 */ /* 0x000fe200078e00ff */
[----:B------:R-:W-:Y:S01]  /*0970*/  ISETP.GE.U32.AND P0, PT, R16, UR4, PT ;  /* 0x0000000410007c0c */ /* 0x000fe2000bf06070 */
[----:B------:R-:W-:Y:S02]  /*0980*/  IMAD.MOV.U32 R153, RZ, RZ, -0x1 ;  /* 0xffffffffff997424 */ /* 0x000fe400078e00ff */
[----:B------:R-:W-:Y:S01]  /*0990*/  IMAD.MOV.U32 R23, RZ, RZ, -0x1 ;  /* 0xffffffffff177424 */ /* 0x000fe200078e00ff */
[----:B------:R-:W-:-:S13]  /*09a0*/  ISETP.GE.U32.AND.EX P0, PT, R17, UR5, PT, P0 ;  /* 0x0000000511007c0c */ /* 0x000fda000bf06100 */
[----:B------:R-:W-:Y:S05]  /*09b0*/  @P0 BRA `(.L_x_8) ;  /* 0x00000004002c0947 */ /* 0x000fea0003800000 */
[----:B------:R-:W0:Y:S01]  /*09c0*/  LDC.64 R20, c[0x0][0x628] ;  /* 0x00018a00ff147b82 */ /* 0x000e220000000a00 */
[----:B------:R-:W-:Y:S02]  /*09d0*/  IMAD.MOV.U32 R8, RZ, RZ, R16 ;  /* 0x000000ffff087224 */ /* 0x000fe400078e0010 */
[----:B------:R-:W-:-:S05]  /*09e0*/  IMAD.MOV.U32 R9, RZ, RZ, R17 ;  /* 0x000000ffff097224 */ /* 0x000fca00078e0011 */
[----:B------:R-:W1:Y:S08]  /*09f0*/  LDC R0, c[0x0][0x630] ;  /* 0x00018c00ff007b82 */ /* 0x000e700000000800 */
[----:B------:R-:W2:Y:S01]  /*0a00*/  LDC.64 R26, c[0x0][0x620] ;  /* 0x00018800ff1a7b82 */ /* 0x000ea20000000a00 */
[----:B0-----:R-:W-:-:S04]  /*0a10*/  ISETP.NE.U32.AND P0, PT, R20, RZ, PT ;  /* 0x000000ff1400720c */ /* 0x001fc80003f05070 */
[----:B------:R-:W-:-:S13]  /*0a20*/  ISETP.NE.AND.EX P0, PT, R21, RZ, PT, P0 ;  /* 0x000000ff1500720c */ /* 0x000fda0003f05300 */
[----:B-12---:R-:W-:Y:S05]  /*0a30*/  @!P0 BRA `(.L_x_9) ;  /* 0x0000000000288947 */ /* 0x006fea0003800000 */
[----:B------:R-:W0:Y:S02]  /*0a40*/  LDC R13, c[0x0][0x634] ;  /* 0x00018d00ff0d7b82 */ /* 0x000e240000000800 */
[----:B0-----:R-:W-:-:S05]  /*0a50*/  IADD3 R13, P0, R16, R13, RZ ;  /* 0x0000000d100d7210 */ /* 0x001fca0007f1e0ff */
[----:B------:R-:W-:-:S04]  /*0a60*/  IMAD.X R15, RZ, RZ, R17, P0 ;  /* 0x000000ffff0f7224 */ /* 0x000fc800000e0611 */
[----:B------:R-:W-:-:S04]  /*0a70*/  IMAD.WIDE.U32 R8, R15, R20, RZ ;  /* 0x000000140f087225 */ /* 0x000fc800078e00ff */
[----:B------:R-:W-:-:S04]  /*0a80*/  IMAD.WIDE.U32 R10, P0, R13, R21, R8 ;  /* 0x000000150d0a7225 */ /* 0x000fc80007800008 */
[----:B------:R-:W-:-:S04]  /*0a90*/  IMAD.WIDE.U32 R8, R13, R20, RZ ;  /* 0x000000140d087225 */ /* 0x000fc800078e00ff */
[----:B------:R-:W-:Y:S01]  /*0aa0*/  IMAD.X R13, RZ, RZ, RZ, P0 ;  /* 0x000000ffff0d7224 */ /* 0x000fe200000e06ff */
[----:B------:R-:W-:Y:S01]  /*0ab0*/  IADD3 RZ, P0, R9, R10, RZ ;  /* 0x0000000a09ff7210 */ /* 0x000fe20007f1e0ff */
[----:B------:R-:W-:-:S04]  /*0ac0*/  IMAD.MOV.U32 R12, RZ, RZ, R11 ;  /* 0x000000ffff0c7224 */ /* 0x000fc800078e000b */
[----:B------:R-:W-:-:S08]  /*0ad0*/  IMAD.WIDE.U32.X R8, R15, R21, R12, P0 ;  /* 0x000000150f087225 */ /* 0x000fd000000e040c */
.L_x_9:
[----:B------:R-:W0:Y:S01]  /*0ae0*/  LDC.64 R20, c[0x0][0x640] ;  /* 0x00019000ff147b82 */ /* 0x000e220000000a00 */
[--C-:B------:R-:W-:Y:S01]  /*0af0*/  SHF.R.U64 R28, R8, R0, R9.reuse ;  /* 0x00000000081c7219 */ /* 0x100fe20000001209 */
[----:B------:R-:W-:Y:S01]  /*0b00*/  IMAD R30, R7, R24, R4 ;  /* 0x00000018071e7224 */ /* 0x000fe200078e0204 */
[----:B------:R-:W-:Y:S01]  /*0b10*/  SHF.R.U32.HI R0, RZ, R0, R9 ;  /* 0x00000000ff007219 */ /* 0x000fe20000011609 */
[----:B------:R-:W-:Y:S01]  /*0b20*/  IMAD.MOV.U32 R23, RZ, RZ, 0x1 ;  /* 0x00000001ff177424 */ /* 0x000fe200078e00ff */
[----:B------:R-:W-:-:S03]  /*0b30*/  IADD3 R5, P0, RZ, -R28, RZ ;  /* 0x8000001cff057210 */ /* 0x000fc60007f1e0ff */
[----:B------:R-:W1:Y:S02]  /*0b40*/  LDC R6, c[0x0][0x618] ;  /* 0x00018600ff067b82 */ /* 0x000e640000000800 */
[----:B------:R-:W-:-:S04]  /*0b50*/  IMAD.X R9, RZ, RZ, ~R0, P0 ;  /* 0x000000ffff097224 */ /* 0x000fc800000e0e00 */
[-C--:B------:R-:W-:Y:S02]  /*0b60*/  IMAD R0, R9, R26.reuse, RZ ;  /* 0x0000001a09007224 */ /* 0x080fe400078e02ff */
[----:B------:R-:W2:Y:S01]  /*0b70*/  LDC R11, c[0x0][0x608] ;  /* 0x00018200ff0b7b82 */ /* 0x000ea20000000800 */
[----:B------:R-:W-:-:S04]  /*0b80*/  IMAD.WIDE.U32 R8, R5, R26, R16 ;  /* 0x0000001a05087225 */ /* 0x000fc800078e0010 */
[----:B------:R-:W-:-:S03]  /*0b90*/  IMAD R5, R5, R27, R0 ;  /* 0x0000001b05057224 */ /* 0x000fc600078e0200 */
[----:B------:R-:W3:Y:S01]  /*0ba0*/  LDC R12, c[0x0][0x658] ;  /* 0x00019600ff0c7b82 */ /* 0x000ee20000000800 */
[----:B0-----:R-:W-:Y:S01]  /*0bb0*/  ISETP.NE.U32.AND P0, PT, R20, RZ, PT ;  /* 0x000000ff1400720c */ /* 0x001fe20003f05070 */
[----:B------:R-:W-:Y:S02]  /*0bc0*/  IMAD.IADD R5, R9, 0x1, R5 ;  /* 0x0000000109057824 */ /* 0x000fe400078e0205 */
[----:B------:R-:W-:Y:S01]  /*0bd0*/  IMAD.MOV.U32 R9, RZ, RZ, -0x1 ;  /* 0xffffffffff097424 */ /* 0x000fe200078e00ff */
[----:B------:R-:W-:-:S03]  /*0be0*/  ISETP.NE.AND.EX P0, PT, R21, RZ, PT, P0 ;  /* 0x000000ff1500720c */ /* 0x000fc60003f05300 */
[----:B------:R-:W0:Y:S01]  /*0bf0*/  LDC R15, c[0x0][0x600] ;  /* 0x00018000ff0f7b82 */ /* 0x000e220000000800 */
[-CC-:B-1----:R-:W-:Y:S02]  /*0c00*/  SHF.R.U64 R13, R8, R6.reuse, R5.reuse ;  /* 0x00000006080d7219 */ /* 0x182fe40000001205 */
[----:B------:R-:W-:-:S05]  /*0c10*/  SHF.R.U32.HI R0, RZ, R6, R5 ;  /* 0x00000006ff007219 */ /* 0x000fca0000011605 */
[----:B------:R-:W1:Y:S01]  /*0c20*/  LDC R14, c[0x0][0x648] ;  /* 0x00019200ff0e7b82 */ /* 0x000e620000000800 */
[-CC-:B--2---:R-:W-:Y:S02]  /*0c30*/  SHF.R.U64 R27, R13, R11.reuse, R0.reuse ;  /* 0x0000000b0d1b7219 */ /* 0x184fe40000001200 */
[----:B------:R-:W-:-:S05]  /*0c40*/  SHF.R.U32.HI R5, RZ, R11, R0 ;  /* 0x0000000bff057219 */ /* 0x000fca0000011600 */
[----:B------:R-:W2:Y:S01]  /*0c50*/  LDC R26, c[0x0][0x638] ;  /* 0x00018e00ff1a7b82 */ /* 0x000ea20000000800 */
[-CC-:B---3--:R-:W-:Y:S02]  /*0c60*/  SHF.R.U64 R24, R27, R12.reuse, R5.reuse ;  /* 0x0000000c1b187219 */ /* 0x188fe40000001205 */
[-C--:B------:R-:W-:Y:S02]  /*0c70*/  SHF.L.U32 R0, R9, R12.reuse, RZ ;  /* 0x0000000c09007219 */ /* 0x080fe400000006ff */
[----:B------:R-:W-:Y:S01]  /*0c80*/  SHF.R.U32.HI R5, RZ, R12, R5 ;  /* 0x0000000cff057219 */ /* 0x000fe20000011605 */
[----:B------:R-:W-:Y:S01]  /*0c90*/  IMAD.MOV.U32 R4, RZ, RZ, R24 ;  /* 0x000000ffff047224 */ /* 0x000fe200078e0018 */
[----:B------:R-:W-:Y:S01]  /*0ca0*/  LOP3.LUT R10, RZ, R0, RZ, 0x33, !PT ;  /* 0x00000000ff0a7212 */ /* 0x000fe200078e33ff */
[----:B------:R-:W3:Y:S01]  /*0cb0*/  LDC R25, c[0x0][0x610] ;  /* 0x00018400ff197b82 */ /* 0x000ee20000000800 */
[----:B------:R-:W-:Y:S05]  /*0cc0*/  @!P0 BRA `(.L_x_10) ;  /* 0x0000000000288947 */ /* 0x000fea0003800000 */
[----:B------:R-:W4:Y:S02]  /*0cd0*/  LDC R9, c[0x0][0x64c] ;  /* 0x00019300ff097b82 */ /* 0x000f240000000800 */
[----:B----4-:R-:W-:-:S05]  /*0ce0*/  IADD3 R9, P0, R24, R9, RZ ;  /* 0x0000000918097210 */ /* 0x010fca0007f1e0ff */
        /* <DEDUP_REMOVED lines=8> */
.L_x_10:
[----:B-1----:R-:W-:Y:S01]  /*0d70*/  SHF.R.U64 R4, R4, R14, R5 ;  /* 0x0000000e04047219 */ /* 0x002fe20000001205 */
[----:B0-----:R-:W-:Y:S01]  /*0d80*/  VIADD R6, R15, 0xffffffff ;  /* 0xffffffff0f067836 */ /* 0x001fe20000000000 */
[----:B------:R-:W-:Y:S01]  /*0d90*/  SHF.L.U32 R0, R23, R12, RZ ;  /* 0x0000000c17007219 */ /* 0x000fe200000006ff */
[----:B------:R-:W-:Y:S01]  /*0da0*/  IMAD.MOV.U32 R23, RZ, RZ, R28 ;  /* 0x000000ffff177224 */ /* 0x000fe200078e001c */
[----:B------:R-:W-:Y:S01]  /*0db0*/  LOP3.LUT R5, R27, R10, RZ, 0xc0, !PT ;  /* 0x0000000a1b057212 */ /* 0x000fe200078ec0ff */
[----:B------:R-:W-:Y:S01]  /*0dc0*/  IMAD.MOV R7, RZ, RZ, -R4 ;  /* 0x000000ffff077224 */ /* 0x000fe200078e0a04 */
[----:B------:R-:W-:Y:S02]  /*0dd0*/  SEL R3, R3, R30, !P1 ;  /* 0x0000001e03037207 */ /* 0x000fe40004800000 */
[----:B------:R-:W-:Y:S01]  /*0de0*/  LOP3.LUT R6, R13, R6, RZ, 0xc0, !PT ;  /* 0x000000060d067212 */ /* 0x000fe200078ec0ff */
[----:B------:R-:W-:Y:S02]  /*0df0*/  IMAD R4, R0, R4, R5 ;  /* 0x0000000400047224 */ /* 0x000fe400078e0205 */
[----:B--2---:R-:W-:-:S02]  /*0e00*/  IMAD R0, R7, R26, R24 ;  /* 0x0000001a07007224 */ /* 0x004fc400078e0218 */
[----:B---3--:R-:W-:Y:S02]  /*0e10*/  IMAD R3, R4, R25, R3 ;  /* 0x0000001904037224 */ /* 0x008fe400078e0203 */
[----:B------:R-:W-:Y:S02]  /*0e20*/  IMAD R154, R0, R15, R6 ;  /* 0x0000000f009a7224 */ /* 0x000fe400078e0206 */
[----:B------:R-:W-:-:S03]  /*0e30*/  IMAD.MOV.U32 R4, RZ, RZ, 0x1 ;  /* 0x00000001ff047424 */ /* 0x000fc600078e00ff */
[----:B------:R-:W-:Y:S02]  /*0e40*/  SEL R153, R154, R3, !P1 ;  /* 0x000000039a997207 */ /* 0x000fe40004800000 */
[----:B------:R-:W-:Y:S02]  /*0e50*/  PRMT R0, R4, 0x7610, R0 ;  /* 0x0000761004007816 */ /* 0x000fe40000000000 */
[----:B------:R-:W-:-:S07]  /*0e60*/  SEL R154, R3, R154, !P1 ;  /* 0x0000009a039a7207 */ /* 0x000fce0004800000 */
.L_x_8:
[----:B------:R-:W-:-:S08]  /*0e70*/  NOP ;  /* 0x0000000000007918 */ /* 0x000fd00000000000 */
[----:B------:R-:W0:Y:S02]  /*0e80*/  USETMAXREG.TRY_ALLOC.CTAPOOL UP0, 0xe8 ;  /* 0x000000e8000079c8 */ /* 0x000e240008000600 */
[----:B0-----:R-:W-:-:S13]  /*0e90*/  PLOP3.LUT P0, PT, PT, PT, UP0, 0x80, 0x0 ;  /* 0x000000000000781c */ /* 0x001fda0003f0f008 */
[----:B------:R-:W-:Y:S05]  /*0ea0*/  @!P0 BRA `(.L_x_8) ;  /* 0xfffffffc00f08947 */ /* 0x000fea000383ffff */
[----:B------:R-:W-:Y:S01]  /*0eb0*/  ULDC.64 UR4, c[0x0][0x598] ;  /* 0x0001660000047ab9 */ /* 0x000fe20000000a00 */
[----:B------:R-:W-:Y:S01]  /*0ec0*/  ULDC.64 UR36, c[0x0][0x208] ;  /* 0x0000820000247ab9 */ /* 0x000fe20000000a00 */
[----:B------:R-:W-:-:S04]  /*0ed0*/  ISETP.NE.U32.AND P0, PT, RZ, UR4, PT ;  /* 0x00000004ff007c0c */ /* 0x000fc8000bf05070 */
[----:B------:R-:W-:-:S13]  /*0ee0*/  ISETP.NE.AND.EX P0, PT, RZ, UR5, PT, P0 ;  /* 0x00000005ff007c0c */ /* 0x000fda000bf05300 */
[----:B------:R-:W-:Y:S05]  /*0ef0*/  @!P0 BRA `(.L_x_11) ;  /* 0x00000000001c8947 */ /* 0x000fea0003800000 */
[----:B------:R-:W0:Y:S02]  /*0f00*/  LDC.64 R4, c[0x0][0x598] ;  /* 0x00016600ff047b82 */ /* 0x000e240000000a00 */
[----:B0-----:R-:W2:Y:S02]  /*0f10*/  LDG.E.64 R4, desc[UR36][R4.64] ;  /* 0x0000002404047981 */ /* 0x001ea4000c1e1b00 */
[----:B--2---:R-:W-:-:S04]  /*0f20*/  ISETP.NE.U32.AND P0, PT, R4, RZ, PT ;  /* 0x000000ff0400720c */ /* 0x004fc80003f05070 */
[----:B------:R-:W-:-:S13]  /*0f30*/  ISETP.NE.AND.EX P0, PT, R5, RZ, PT, P0 ;  /* 0x000000ff0500720c */ /* 0x000fda0003f05300 */
[----:B------:R-:W-:Y:S05]  /*0f40*/  @!P0 BRA `(.L_x_11) ;  /* 0x0000000000088947 */ /* 0x000fea0003800000 */
[----:B------:R0:W5:Y:S01]  /*0f50*/  LD.E R155, desc[UR36][R4.64] ;  /* 0x00000024049b7980 */ /* 0x000162000c101900 */
[----:B------:R-:W-:Y:S05]  /*0f60*/  BRA `(.L_x_12) ;  /* 0x0000000000247947 */ /* 0x000fea0003800000 */
.L_x_11:
[----:B------:R-:W-:Y:S02]  /*0f70*/  ULDC.64 UR4, c[0x0][0x588] ;  /* 0x0001620000047ab9 */ /* 0x000fe40000000a00 */
[----:B------:R-:W-:-:S04]  /*0f80*/  ISETP.NE.U32.AND P0, PT, RZ, UR4, PT ;  /* 0x00000004ff007c0c */ /* 0x000fc8000bf05070 */
[----:B------:R-:W-:-:S13]  /*0f90*/  ISETP.NE.AND.EX P0, PT, RZ, UR5, PT, P0 ;  /* 0x00000005ff007c0c */ /* 0x000fda000bf05300 */
[----:B------:R-:W-:Y:S05]  /*0fa0*/  @!P0 BRA `(.L_x_13) ;  /* 0x00000000000c8947 */ /* 0x000fea0003800000 */
[----:B------:R-:W0:Y:S02]  /*0fb0*/  LDC.64 R4, c[0x0][0x588] ;  /* 0x00016200ff047b82 */ /* 0x000e240000000a00 */
[----:B0-----:R1:W5:Y:S01]  /*0fc0*/  LDG.E R155, desc[UR36][R4.64] ;  /* 0x00000024049b7981 */ /* 0x001362000c1e1900 */
[----:B------:R-:W-:Y:S05]  /*0fd0*/  BRA `(.L_x_12) ;  /* 0x0000000000087947 */ /* 0x000fea0003800000 */
.L_x_13:
[----:B------:R-:W-:Y:S02]  /*0fe0*/  ULDC UR4, c[0x0][0x580] ;  /* 0x0001600000047ab9 */ /* 0x000fe40000000800 */
[----:B------:R-:W-:-:S07]  /*0ff0*/  IMAD.U32 R155, RZ, RZ, UR4 ;  /* 0x00000004ff9b7e24 */ /* 0x000fce000f8e00ff */
.L_x_12:
[----:B------:R-:W-:Y:S02]  /*1000*/  ULDC.64 UR4, c[0x0][0x5a0] ;  /* 0x0001680000047ab9 */ /* 0x000fe40000000a00 */
[----:B------:R-:W-:-:S04]  /*1010*/  ISETP.NE.U32.AND P0, PT, RZ, UR4, PT ;  /* 0x00000004ff007c0c */ /* 0x000fc8000bf05070 */
[----:B------:R-:W-:-:S13]  /*1020*/  ISETP.NE.AND.EX P0, PT, RZ, UR5, PT, P0 ;  /* 0x00000005ff007c0c */ /* 0x000fda000bf05300 */
[----:B------:R-:W-:Y:S05]  /*1030*/  @!P0 BRA `(.L_x_14) ;  /* 0x00000000001c8947 */ /* 0x000fea0003800000 */
[----:B01----:R-:W0:Y:S02]  /*1040*/  LDC.64 R4, c[0x0][0x5a0] ;  /* 0x00016800ff047b82 */ /* 0x003e240000000a00 */
[----:B0-----:R-:W2:Y:S02]  /*1050*/  LDG.E.64 R4, desc[UR36][R4.64] ;  /* 0x0000002404047981 */ /* 0x001ea4000c1e1b00 */
[----:B--2---:R-:W-:-:S04]  /*1060*/  ISETP.NE.U32.AND P0, PT, R4, RZ, PT ;  /* 0x000000ff0400720c */ /* 0x004fc80003f05070 */
[----:B------:R-:W-:-:S13]  /*1070*/  ISETP.NE.AND.EX P0, PT, R5, RZ, PT, P0 ;  /* 0x000000ff0500720c */ /* 0x000fda0003f05300 */
[----:B------:R-:W-:Y:S05]  /*1080*/  @!P0 BRA `(.L_x_14) ;  /* 0x0000000000088947 */ /* 0x000fea0003800000 */
[----:B------:R0:W5:Y:S01]  /*1090*/  LD.E R156, desc[UR36][R4.64] ;  /* 0x00000024049c7980 */ /* 0x000162000c101900 */
[----:B------:R-:W-:Y:S05]  /*10a0*/  BRA `(.L_x_15) ;  /* 0x0000000000247947 */ /* 0x000fea0003800000 */
.L_x_14:
[----:B------:R-:W-:Y:S02]  /*10b0*/  ULDC.64 UR4, c[0x0][0x590] ;  /* 0x0001640000047ab9 */ /* 0x000fe40000000a00 */
[----:B------:R-:W-:-:S04]  /*10c0*/  ISETP.NE.U32.AND P0, PT, RZ, UR4, PT ;  /* 0x00000004ff007c0c */ /* 0x000fc8000bf05070 */
[----:B------:R-:W-:-:S13]  /*10d0*/  ISETP.NE.AND.EX P0, PT, RZ, UR5, PT, P0 ;  /* 0x00000005ff007c0c */ /* 0x000fda000bf05300 */
[----:B------:R-:W-:Y:S05]  /*10e0*/  @!P0 BRA `(.L_x_16) ;  /* 0x00000000000c8947 */ /* 0x000fea0003800000 */
[----:B------:R-:W2:Y:S02]  /*10f0*/  LDC.64 R156, c[0x0][0x590] ;  /* 0x00016400ff9c7b82 */ /* 0x000ea40000000a00 */
[----:B--2---:R2:W5:Y:S01]  /*1100*/  LDG.E R156, desc[UR36][R156.64] ;  /* 0x000000249c9c7981 */ /* 0x004562000c1e1900 */
[----:B------:R-:W-:Y:S05]  /*1110*/  BRA `(.L_x_15) ;  /* 0x0000000000087947 */ /* 0x000fea0003800000 */
.L_x_16:
[----:B------:R-:W-:Y:S02]  /*1120*/  ULDC UR4, c[0x0][0x584] ;  /* 0x0001610000047ab9 */ /* 0x000fe40000000800 */
[----:B------:R-:W-:-:S07]  /*1130*/  IMAD.U32 R156, RZ, RZ, UR4 ;  /* 0x00000004ff9c7e24 */ /* 0x000fce000f8e00ff */
.L_x_15:
[----:B------:R-:W-:-:S13]  /*1140*/  LOP3.LUT P0, RZ, R0, 0xff, RZ, 0xc0, !PT ;  /* 0x000000ff00ff7812 */ /* 0x000fda000780c0ff */
[----:B------:R-:W-:Y:S05]  /*1150*/  @!P0 EXIT ;  /* 0x000000000000894d */ /* 0x000fea0003800000 */
[----:B------:R-:W-:Y:S01]  /*1160*/  ULDC UR4, c[0x0][0x28c] ;  /* 0x0000a30000047ab9 */ /* 0x000fe20000000800 */
[----:B--2---:R-:W-:Y:S01]  /*1170*/  LOP3.LUT R157, R19, 0x1, RZ, 0xfc, !PT ;  /* 0x00000001139d7812 */ /* 0x004fe200078efcff */
[----:B------:R-:W-:Y:S01]  /*1180*/  UIADD3 UR4, UR4, 0x1f, URZ ;  /* 0x0000001f04047890 */ /* 0x000fe2000fffe03f */
[----:B------:R-:W-:Y:S01]  /*1190*/  UMOV UR38, URZ ;  /* 0x0000003f00267c82 */ /* 0x000fe20008000000 */
[----:B------:R-:W-:Y:S02]  /*11a0*/  UMOV UR39, URZ ;  /* 0x0000003f00277c82 */ /* 0x000fe40008000000 */
[----:B------:R-:W-:-:S04]  /*11b0*/  USHF.R.S32.HI UR5, URZ, 0x1f, UR4 ;  /* 0x0000001f3f057899 */ /* 0x000fc80008011404 */
[----:B------:R-:W-:-:S04]  /*11c0*/  ULEA.HI UR5, UR5, UR4, URZ, 0x5 ;  /* 0x0000000405057291 */ /* 0x000fc8000f8f283f */
[----:B------:R-:W-:-:S12]  /*11d0*/  USHF.R.S32.HI UR40, URZ, 0x5, UR5 ;  /* 0x000000053f287899 */ /* 0x000fd80008011405 */
.L_x_292:
[----:B------:R-:W-:Y:S01]  /*11e0*/  LOP3.LUT R0, R18, 0x80, RZ, 0xc0, !PT ;  /* 0x0000008012007812 */ /* 0x000fe200078ec0ff */
[----:B--2---:R-:W2:Y:S01]  /*11f0*/  S2UR UR7, SR_CgaCtaId ;  /* 0x00000000000779c3 */ /* 0x004ea20000008800 */
[----:B------:R-:W-:Y:S02]  /*1200*/  UMOV UR6, 0x400 ;  /* 0x0000040000067882 */ /* 0x000fe40000000000 */
[----:B------:R-:W-:-:S06]  /*1210*/  SHF.R.U32.HI R0, RZ, 0x7, R0 ;  /* 0x00000007ff007819 */ /* 0x000fcc0000011600 */
[----:B---3--:R-:W3:Y:S01]  /*1220*/  SHFL.IDX PT, R0, R0, RZ, 0x1f ;  /* 0x00001fff00007589 */ /* 0x008ee200000e0000 */
[----:B--2---:R-:W-:Y:S01]  /*1230*/  ULEA UR6, UR7, UR6, 0x18 ;  /* 0x0000000607067291 */ /* 0x004fe2000f8ec03f */
[----:B---3--:R-:W-:-:S13]  /*1240*/  R2UR UR4, R0 ;  /* 0x00000000000472ca */ /* 0x008fda00000e0000 */
[----:B------:R-:W-:-:S04]  /*1250*/  ULEA.HI UR5, UR4, UR4, URZ, 0x1 ;  /* 0x0000000404057291 */ /* 0x000fc8000f8f083f */
[----:B------:R-:W-:-:S04]  /*1260*/  ULOP3.LUT UR5, UR5, 0x7fffe, URZ, 0xc0, !UPT ;  /* 0x0007fffe05057892 */ /* 0x000fc8000f8ec03f */
[----:B------:R-:W-:-:S03]  /*1270*/  UIADD3 UR5, UR4, -UR5, URZ ;  /* 0x8000000504057290 */ /* 0x000fc6000fffe03f */
[----:B------:R-:W-:Y:S01]  /*1280*/  ULDC UR4, c[0x0][0x28c] ;  /* 0x0000a30000047ab9 */ /* 0x000fe20000000800 */
[----:B------:R-:W-:Y:S01]  /*1290*/  ULEA UR5, UR5, UR6, 0xd ;  /* 0x0000000605057291 */ /* 0x000fe2000f8e683f */
[----:B------:R-:W-:-:S03]  /*12a0*/  ISETP.LT.AND P0, PT, RZ, UR4, PT ;  /* 0x00000004ff007c0c */ /* 0x000fc6000bf01270 */
[----:B------:R-:W-:-:S04]  /*12b0*/  UIADD3 UR5, UR5, 0x100, URZ ;  /* 0x0000010005057890 */ /* 0x000fc8000fffe03f */
[----:B------:R-:W-:-:S04]  /*12c0*/  USHF.R.U32.HI UR5, URZ, 0x4, UR5 ;  /* 0x000000043f057899 */ /* 0x000fc80008011605 */
[----:B------:R-:W-:Y:S02]  /*12d0*/  ULOP3.LUT UR41, UR5, 0x3fff, URZ, 0xc0, !UPT ;  /* 0x00003fff05297892 */ /* 0x000fe4000f8ec03f */
[----:B-1--45:R-:W-:Y:S10]  /*12e0*/  @P0 BRA `(.L_x_17) ;  /* 0x0000000000400947 */ /* 0x032ff40003800000 */
[----:B------:R-:W-:Y:S01]  /*12f0*/  MOV R0, 0x0 ;  /* 0x0000000000007802 */ /* 0x000fe20000000f00 */
[----:B------:R-:W-:Y:S01]  /*1300*/  ULDC.64 UR4, c[0x4][0x68] ;  /* 0x01001a0000047ab9 */ /* 0x000fe20000000a00 */
[----:B------:R-:W-:Y:S01]  /*1310*/  ULDC.64 UR6, c[0x4][0x8] ;  /* 0x0100020000067ab9 */ /* 0x000fe20000000a00 */
[----:B01----:R-:W-:Y:S01]  /*1320*/  IMAD.U32 R4, RZ, RZ, UR4 ;  /* 0x00000004ff047e24 */ /* 0x003fe2000f8e00ff */
[----:B------:R0:W1:Y:S01]  /*1330*/  LDC.64 R14, c[0x4][R0] ;  /* 0x01000000000e7b82 */ /* 0x0000620000000a00 */
[----:B------:R-:W-:Y:S01]  /*1340*/  IMAD.U32 R5, RZ, RZ, UR5 ;  /* 0x00000005ff057e24 */ /* 0x000fe2000f8e00ff */
[----:B------:R-:W-:Y:S01]  /*1350*/  ULDC.64 UR4, c[0x4][0x70] ;  /* 0x01001c0000047ab9 */ /* 0x000fe20000000a00 */
[----:B------:R-:W-:Y:S02]  /*1360*/  IMAD.U32 R10, RZ, RZ, UR6 ;  /* 0x00000006ff0a7e24 */ /* 0x000fe4000f8e00ff */
[----:B------:R-:W-:Y:S02]  /*1370*/  IMAD.U32 R6, RZ, RZ, UR4 ;  /* 0x00000004ff067e24 */ /* 0x000fe4000f8e00ff */
[----:B------:R-:W-:-:S02]  /*1380*/  IMAD.U32 R7, RZ, RZ, UR5 ;  /* 0x00000005ff077e24 */ /* 0x000fc4000f8e00ff */
[----:B------:R-:W-:Y:S02]  /*1390*/  IMAD.U32 R11, RZ, RZ, UR7 ;  /* 0x00000007ff0b7e24 */ /* 0x000fe4000f8e00ff */
[----:B------:R-:W-:Y:S02]  /*13a0*/  IMAD.MOV.U32 R8, RZ, RZ, 0x1e1 ;  /* 0x000001e1ff087424 */ /* 0x000fe400078e00ff */
[----:B------:R-:W-:Y:S02]  /*13b0*/  IMAD.MOV.U32 R12, RZ, RZ, 0x1 ;  /* 0x00000001ff0c7424 */ /* 0x000fe400078e00ff */
[----:B0-----:R-:W-:-:S07]  /*13c0*/  IMAD.MOV.U32 R13, RZ, RZ, RZ ;  /* 0x000000ffff0d7224 */ /* 0x001fce00078e00ff */
[----:B------:R-:W-:-:S07]  /*13d0*/  LEPC R20, `(.L_x_17) ;  /* 0x000000001014794e */ /* 0x000fce0000000000 */
[----:B-1---5:R-:W-:Y:S05]  /*13e0*/  CALL.ABS.NOINC R14 ;  /* 0x000000000e007343 */ /* 0x022fea0003c00000 */
.L_x_17:
[----:B------:R-:W-:-:S13]  /*13f0*/  ISETP.NE.AND P0, PT, R157, 0x3, PT ;  /* 0x000000039d00780c */ /* 0x000fda0003f05270 */
[----:B------:R-:W-:Y:S05]  /*1400*/  @!P0 BRA `(.L_x_18) ;  /* 0x0000000000048947 */ /* 0x000fea0003800000 */
[----:B------:R-:W-:Y:S01]  /*1410*/  BPT.TRAP 0x1 ;  /* 0x000000040000795c */ /* 0x000fe20000300000 */
.L_x_18:
[----:B------:R-:W2:Y:S01]  /*1420*/  S2UR UR5, SR_CgaCtaId ;  /* 0x00000000000579c3 */ /* 0x000ea20000008800 */
[----:B------:R-:W-:Y:S01]  /*1430*/  UMOV UR4, 0x400 ;  /* 0x0000040000047882 */ /* 0x000fe20000000000 */
[----:B------:R-:W-:Y:S02]  /*1440*/  IMAD.U32 R0, RZ, RZ, UR38 ;  /* 0x00000026ff007e24 */ /* 0x000fe4000f8e00ff */
[----:B------:R-:W-:-:S03]  /*1450*/  IMAD.U32 R3, RZ, RZ, UR39 ;  /* 0x00000027ff037e24 */ /* 0x000fc6000f8e00ff */
[----:B------:R-:W-:Y:S01]  /*1460*/  SHF.L.U32 R0, R0, 0x1f, RZ ;  /* 0x0000001f00007819 */ /* 0x000fe200000006ff */
[----:B--2---:R-:W-:-:S06]  /*1470*/  ULEA UR4, UR5, UR4, 0x18 ;  /* 0x0000000405047291 */ /* 0x004fcc000f8ec03f */
[----:B------:R-:W-:-:S04]  /*1480*/  IMAD.U32 R6, RZ, RZ, UR4 ;  /* 0x00000004ff067e24 */ /* 0x000fc8000f8e00ff */
[----:B------:R-:W-:-:S04]  /*1490*/  IMAD R3, R3, 0x8, R6 ;  /* 0x0000000803037824 */ /* 0x000fc800078e0206 */
[----:B------:R2:W3:Y:S01]  /*14a0*/  SYNCS.PHASECHK.TRANS64.TRYWAIT P1, [R3+URZ], R0 ;  /* 0x00000000030075a7 */ /* 0x0004e2000802017f */
[----:B------:R-:W-:Y:S05]  /*14b0*/  @!P0 BRA `(.L_x_19) ;  /* 0x0000000000048947 */ /* 0x000fea0003800000 */
[----:B------:R-:W-:Y:S01]  /*14c0*/  BPT.TRAP 0x1 ;  /* 0x000000040000795c */ /* 0x000fe20000300000 */
.L_x_19:
[----:B---3--:R-:W-:Y:S05]  /*14d0*/  @P1 BRA `(.L_x_20) ;  /* 0x0000000000081947 */ /* 0x008fea0003800000 */
[----:B------:R-:W3:Y:S02]  /*14e0*/  SYNCS.PHASECHK.TRANS64.TRYWAIT P1, [R3+URZ], R0 ;  /* 0x00000000030075a7 */ /* 0x000ee4000802017f */
[----:B---3--:R-:W-:Y:S05]  /*14f0*/  @!P1 BRA `(.L_x_21) ;  /* 0x000000a000bc9947 */ /* 0x008fea0003800000 */
.L_x_20:
[----:B------:R-:W-:-:S04]  /*1500*/  UISETP.LT.AND UP0, UPT, UR40, 0x1, UPT ;  /* 0x000000012800788c */ /* 0x000fc8000bf01270 */
[----:B------:R-:W-:-:S06]  /*1510*/  USEL UR4, UR40, 0x1, UP0 ;  /* 0x0000000128047887 */ /* 0x000fcc0008000000 */
[----:B--23--:R-:W-:Y:S01]  /*1520*/  IMAD.U32 R0, RZ, RZ, UR4 ;  /* 0x00000004ff007e24 */ /* 0x00cfe2000f8e00ff */
[----:B------:R-:W-:Y:S05]  /*1530*/  WARPSYNC.ALL ;  /* 0x0000000000007948 */ /* 0x000fea0003800000 */
[----:B------:R-:W-:-:S04]  /*1540*/  IADD3 R0, -R0, UR40, RZ ;  /* 0x0000002800007c10 */ /* 0x000fc8000fffe1ff */
[----:B------:R-:W-:Y:S02]  /*1550*/  ISETP.GE.AND P1, PT, R0, 0x1, PT ;  /* 0x000000010000780c */ /* 0x000fe40003f26270 */
[----:B------:R-:W-:Y:S01]  /*1560*/  R2UR UR4, R6 ;  /* 0x00000000060472ca */ /* 0x000fe200000e0000 */
[----:B------:R-:W-:Y:S01]  /*1570*/  WARPGROUP.ARRIVE ;  /* 0x00000000000079c5 */ /* 0x000fe20000000000 */
[----:B------:R-:W-:Y:S01]  /*1580*/  UMOV UR9, 0x40000040 ;  /* 0x4000004000097882 */ /* 0x000fe20000000000 */
[----:B------:R-:W-:-:S10]  /*1590*/  UMOV UR11, 0x40000040 ;  /* 0x40000040000b7882 */ /* 0x000fd40000000000 */
[----:B------:R-:W-:-:S04]  /*15a0*/  UIADD3 UR4, UR4, 0xc100, URZ ;  /* 0x0000c10004047890 */ /* 0x000fc8000fffe03f */
[----:B------:R-:W-:-:S04]  /*15b0*/  USHF.R.U32.HI UR4, URZ, 0x4, UR4 ;  /* 0x000000043f047899 */ /* 0x000fc80008011604 */
[----:B------:R-:W-:Y:S02]  /*15c0*/  ULOP3.LUT UR5, UR4, 0x3fff, URZ, 0xc0, !UPT ;  /* 0x00003fff04057892 */ /* 0x000fe4000f8ec03f */
[----:B------:R-:W-:Y:S02]  /*15d0*/  ULOP3.LUT UR4, UR41, 0x10000, URZ, 0xfc, !UPT ;  /* 0x0001000029047892 */ /* 0x000fe4000f8efc3f */
[----:B------:R-:W-:Y:S02]  /*15e0*/  ULOP3.LUT UR5, UR5, 0x10000, URZ, 0xfc, !UPT ;  /* 0x0001000005057892 */ /* 0x000fe4000f8efc3f */
[----:B------:R-:W-:Y:S02]  /*15f0*/  ULEA UR6, UR39, UR4, 0xa ;  /* 0x0000000427067291 */ /* 0x000fe4000f8e503f */
[----:B------:R-:W-:-:S05]  /*1600*/  ULEA UR7, UR39, UR5, 0xb ;  /* 0x0000000527077291 */ /* 0x000fca000f8e583f */
[----:B------:R-:W-:Y:S02]  /*1610*/  UMOV UR8, UR6 ;  /* 0x0000000600087c82 */ /* 0x000fe40008000000 */
[----:B------:R-:W-:Y:S02]  /*1620*/  UMOV UR10, UR7 ;  /* 0x00000007000a7c82 */ /* 0x000fe40008000000 */
[----:B------:R-:W-:Y:S01]  /*1630*/  HGMMA.64x256x8.F32.TF32 R24, gdesc[UR8], RZ, !UPT, gsb0 ;  /* 0x07e00000081879f0 */ /* 0x000fe2000c0028ff */
[----:B------:R-:W-:Y:S02]  /*1640*/  UIADD3 UR8, UR6, 0x2, URZ ;  /* 0x0000000206087890 */ /* 0x000fe4000fffe03f */
[----:B------:R-:W-:Y:S01]  /*1650*/  UIADD3 UR10, UR7, 0x2, URZ ;  /* 0x00000002070a7890 */ /* 0x000fe2000fffe03f */
[----:B------:R-:W-:Y:S01]  /*1660*/  UMOV UR9, 0x40000040 ;  /* 0x4000004000097882 */ /* 0x000fe20000000000 */
[----:B------:R-:W-:Y:S01]  /*1670*/  UMOV UR11, 0x40000040 ;  /* 0x40000040000b7882 */ /* 0x000fe20000000000 */
[----:B------:R-:W-:-:S02]  /*1680*/  WARPGROUP.DEPBAR.LE gsb0, 0x0 ;  /* 0x00008000000079c5 */ /* 0x000fc40000010000 */
[----:B------:R-:W-:-:S15]  /*1690*/  WARPGROUP.ARRIVE ;  /* 0x00000000000079c5 */ /* 0x000fde0000000000 */
[----:B------:R-:W-:-:S05]  /*16a0*/  NOP ;  /* 0x0000000000007918 */ /* 0x000fca0000000000 */
[----:B------:R-:W-:Y:S01]  /*16b0*/  HGMMA.64x256x8.F32.TF32 R24, gdesc[UR8], R24, gsb0 ;  /* 0x07e00000081879f0 */ /* 0x000fe20008002818 */
[----:B------:R-:W-:Y:S02]  /*16c0*/  UIADD3 UR8, UR6, 0x4, URZ ;  /* 0x0000000406087890 */ /* 0x000fe4000fffe03f */
[----:B------:R-:W-:Y:S01]  /*16d0*/  UIADD3 UR10, UR7, 0x4, URZ ;  /* 0x00000004070a7890 */ /* 0x000fe2000fffe03f */
[----:B------:R-:W-:Y:S01]  /*16e0*/  UMOV UR9, 0x40000040 ;  /* 0x4000004000097882 */ /* 0x000fe20000000000 */
[----:B------:R-:W-:Y:S01]  /*16f0*/  UMOV UR11, 0x40000040 ;  /* 0x40000040000b7882 */ /* 0x000fe20000000000 */
[----:B------:R-:W-:Y:S02]  /*1700*/  WARPGROUP.DEPBAR.LE gsb0, 0x0 ;  /* 0x00008000000079c5 */ /* 0x000fe40000010000 */
        /* <DEDUP_REMOVED lines=10> */
[----:B------:R-:W-:Y:S03]  /*17b0*/  HGMMA.64x256x8.F32.TF32 R24, gdesc[UR8], R24, gsb0 ;  /* 0x07e00000081879f0 */ /* 0x000fe60008002818 */
[----:B------:R-:W-:Y:S02]  /*17c0*/  WARPGROUP.DEPBAR.LE gsb0, 0x0 ;  /* 0x00008000000079c5 */ /* 0x000fe40000010000 */
[----:B------:R-:W-:Y:S05]  /*17d0*/  @!P1 BRA `(.L_x_22) ;  /* 0x0000000400309947 */ /* 0x000fea0003800000 */
[----:B------:R-:W-:Y:S02]  /*17e0*/  UIADD3 UR6, UR39, 0x1, URZ ;  /* 0x0000000127067890 */ /* 0x000fe4000fffe03f */
[----:B------:R-:W-:Y:S02]  /*17f0*/  IMAD.U32 R3, RZ, RZ, UR39 ;  /* 0x00000027ff037e24 */ /* 0x000fe4000f8e00ff */
[----:B------:R-:W-:-:S04]  /*1800*/  UISETP.NE.AND UP0, UPT, UR6, 0x3, UPT ;  /* 0x000000030600788c */ /* 0x000fc8000bf05270 */
[----:B------:R-:W-:Y:S02]  /*1810*/  USEL UR7, URZ, 0x1, UP0 ;  /* 0x000000013f077887 */ /* 0x000fe40008000000 */
[----:B------:R-:W-:Y:S02]  /*1820*/  USEL UR6, UR6, URZ, UP0 ;  /* 0x0000003f06067287 */ /* 0x000fe40008000000 */
[----:B------:R-:W-:-:S06]  /*1830*/  ULOP3.LUT UR7, UR38, UR7, URZ, 0x3c, !UPT ;  /* 0x0000000726077292 */ /* 0x000fcc000f8e3c3f */
[----:B------:R-:W-:-:S07]  /*1840*/  IMAD.U32 R7, RZ, RZ, UR7 ;  /* 0x00000007ff077e24 */ /* 0x000fce000f8e00ff */
.L_x_29:
[----:B------:R-:W-:Y:S05]  /*1850*/  @!P0 BRA `(.L_x_23) ;  /* 0x0000000000048947 */ /* 0x000fea0003800000 */
[----:B------:R-:W-:Y:S01]  /*1860*/  BPT.TRAP 0x1 ;  /* 0x000000040000795c */ /* 0x000fe20000300000 */
.L_x_23:
[----:B------:R-:W2:Y:S01]  /*1870*/  S2UR UR8, SR_CgaCtaId ;  /* 0x00000000000879c3 */ /* 0x000ea20000008800 */
[----:B------:R-:W-:Y:S01]  /*1880*/  UMOV UR7, 0x400 ;  /* 0x0000040000077882 */ /* 0x000fe20000000000 */
[----:B01----:R-:W-:Y:S01]  /*1890*/  IMAD.U32 R5, RZ, RZ, UR6 ;  /* 0x00000006ff057e24 */ /* 0x003fe2000f8e00ff */
[----:B------:R-:W-:Y:S01]  /*18a0*/  SHF.L.U32 R4, R7, 0x1f, RZ ;  /* 0x0000001f07047819 */ /* 0x000fe200000006ff */
[----:B--2---:R-:W-:-:S06]  /*18b0*/  ULEA UR7, UR8, UR7, 0x18 ;  /* 0x0000000708077291 */ /* 0x004fcc000f8ec03f */
[----:B------:R-:W-:-:S04]  /*18c0*/  IMAD.U32 R6, RZ, RZ, UR7 ;  /* 0x00000007ff067e24 */ /* 0x000fc8000f8e00ff */
[----:B------:R-:W-:-:S04]  /*18d0*/  IMAD R5, R5, 0x8, R6 ;  /* 0x0000000805057824 */ /* 0x000fc800078e0206 */
[----:B------:R0:W1:Y:S01]  /*18e0*/  SYNCS.PHASECHK.TRANS64.TRYWAIT P1, [R5+URZ], R4 ;  /* 0x00000004050075a7 */ /* 0x000062000802017f */
[----:B------:R-:W-:Y:S05]  /*18f0*/  @!P0 BRA `(.L_x_24) ;  /* 0x0000000000048947 */ /* 0x000fea0003800000 */
[----:B------:R-:W-:Y:S01]  /*1900*/  BPT.TRAP 0x1 ;  /* 0x000000040000795c */ /* 0x000fe20000300000 */
.L_x_24:
[----:B-1----:R-:W-:Y:S05]  /*1910*/  @P1 BRA `(.L_x_25) ;  /* 0x0000000000081947 */ /* 0x002fea0003800000 */
[----:B------:R-:W1:Y:S02]  /*1920*/  SYNCS.PHASECHK.TRANS64.TRYWAIT P1, [R5+URZ], R4 ;  /* 0x00000004050075a7 */ /* 0x000e64000802017f */
[----:B-1----:R-:W-:Y:S05]  /*1930*/  @!P1 BRA `(.L_x_26) ;  /* 0x0000009c00c09947 */ /* 0x002fea0003800000 */
.L_x_25:
[----:B------:R-:W-:Y:S01]  /*1940*/  ULEA UR7, UR6, UR4, 0xa ;  /* 0x0000000406077291 */ /* 0x000fe2000f8e503f */
[----:B------:R-:W-:Y:S01]  /*1950*/  WARPGROUP.ARRIVE ;  /* 0x00000000000079c5 */ /* 0x000fe20000000000 */
[----:B------:R-:W-:Y:S01]  /*1960*/  ULEA UR12, UR6, UR5, 0xb ;  /* 0x00000005060c7291 */ /* 0x000fe2000f8e583f */
[----:B------:R-:W-:Y:S01]  /*1970*/  UMOV UR9, 0x40000040 ;  /* 0x4000004000097882 */ /* 0x000fe20000000000 */
[----:B------:R-:W-:-:S03]  /*1980*/  UMOV UR11, 0x40000040 ;  /* 0x40000040000b7882 */ /* 0x000fc60000000000 */
[----:B------:R-:W-:Y:S02]  /*1990*/  UMOV UR8, UR7 ;  /* 0x0000000700087c82 */ /* 0x000fe40008000000 */
[----:B------:R-:W-:Y:S02]  /*19a0*/  UMOV UR10, UR12 ;  /* 0x0000000c000a7c82 */ /* 0x000fe40008000000 */
[----:B------:R-:W-:Y:S01]  /*19b0*/  HGMMA.64x256x8.F32.TF32 R24, gdesc[UR8], R24, gsb0 ;  /* 0x07e00000081879f0 */ /* 0x000fe20008002818 */
        /* <DEDUP_REMOVED lines=26> */
[----:B------:R-:W-:Y:S01]  /*1b60*/  BPT.TRAP 0x1 ;  /* 0x000000040000795c */ /* 0x000fe20000300000 */
.L_x_27:
[----:B------:R-:W-:-:S13]  /*1b70*/  ISETP.NE.AND P1, PT, R22, RZ, PT ;  /* 0x000000ff1600720c */ /* 0x000fda0003f25270 */
[----:B01----:R-:W-:-:S04]  /*1b80*/  @P1 IMAD R4, R3, 0x8, R6 ;  /* 0x0000000803041824 */ /* 0x003fc800078e0206 */
[----:B------:R-:W-:-:S05]  /*1b90*/  @P1 VIADD R5, R4, 0x18 ;  /* 0x0000001804051836 */ /* 0x000fca0000000000 */
[----:B------:R-:W-:-:S04]  /*1ba0*/  @P1 PRMT R5, R152, 0x654, R5 ;  /* 0x0000065498051816 */ /* 0x000fc80000000005 */
[----:B------:R0:W-:Y:S01]  /*1bb0*/  @P1 SYNCS.ARRIVE.TRANS64.RED.A1T0 RZ, [R5+URZ], RZ ;  /* 0x000000ff05ff19a7 */ /* 0x0001e2000810043f */
[----:B------:R-:W-:-:S13]  /*1bc0*/  ISETP.GT.U32.AND P1, PT, R19, 0x1, PT ;  /* 0x000000011300780c */ /* 0x000fda0003f24070 */
[----:B0-----:R-:W-:Y:S05]  /*1bd0*/  @P1 BRA `(.L_x_28) ;  /* 0x0000000000041947 */ /* 0x001fea0003800000 */
[----:B------:R-:W-:Y:S01]  /*1be0*/  BPT.TRAP 0x1 ;  /* 0x000000040000795c */ /* 0x000fe20000300000 */
.L_x_28:
[----:B------:R-:W-:Y:S01]  /*1bf0*/  UIADD3 UR6, UR6, 0x1, URZ ;  /* 0x0000000106067890 */ /* 0x000fe2000fffe03f */
[C---:B------:R-:W-:Y:S01]  /*1c00*/  ISETP.GT.AND P2, PT, R0.reuse, 0x1, PT ;  /* 0x000000010000780c */ /* 0x040fe20003f44270 */
[----:B------:R-:W-:Y:S02]  /*1c10*/  VIADD R3, R3, 0x1 ;  /* 0x0000000103037836 */ /* 0x000fe40000000000 */
[----:B------:R-:W-:Y:S01]  /*1c20*/  UISETP.NE.AND UP0, UPT, UR6, 0x3, UPT ;  /* 0x000000030600788c */ /* 0x000fe2000bf05270 */
[----:B------:R-:W-:Y:S02]  /*1c30*/  VIADD R0, R0, 0xffffffff ;  /* 0xffffffff00007836 */ /* 0x000fe40000000000 */
[C---:B------:R-:W-:Y:S01]  /*1c40*/  ISETP.NE.AND P1, PT, R3.reuse, 0x3, PT ;  /* 0x000000030300780c */ /* 0x040fe20003f25270 */
[----:B------:R-:W-:Y:S02]  /*1c50*/  USEL UR7, URZ, 0x1, UP0 ;  /* 0x000000013f077887 */ /* 0x000fe40008000000 */
[----:B------:R-:W-:Y:S01]  /*1c60*/  USEL UR6, UR6, URZ, UP0 ;  /* 0x0000003f06067287 */ /* 0x000fe20008000000 */
[----:B------:R-:W-:-:S03]  /*1c70*/  SEL R3, R3, RZ, P1 ;  /* 0x000000ff03037207 */ /* 0x000fc60000800000 */
[----:B------:R-:W-:Y:S01]  /*1c80*/  LOP3.LUT R7, R7, UR7, RZ, 0x3c, !PT ;  /* 0x0000000707077c12 */ /* 0x000fe2000f8e3cff */
[----:B------:R-:W-:Y:S07]  /*1c90*/  @P2 BRA `(.L_x_29) ;  /* 0xfffffff800ec2947 */ /* 0x000fee000383ffff */
.L_x_22:
[----:B------:R-:W2:Y:S02]  /*1ca0*/  LDC R0, c[0x0][0x28c] ;  /* 0x0000a300ff007b82 */ /* 0x000ea40000000800 */
[----:B--2---:R-:W-:-:S13]  /*1cb0*/  ISETP.GE.AND P1, PT, R0, 0x1, PT ;  /* 0x000000010000780c */ /* 0x004fda0003f26270 */
[----:B------:R-:W-:Y:S05]  /*1cc0*/  @!P1 BRA `(.L_x_30) ;  /* 0x0000000000509947 */ /* 0x000fea0003800000 */
[----:B------:R-:W-:Y:S05]  /*1cd0*/  @!P0 BRA `(.L_x_31) ;  /* 0x0000000000048947 */ /* 0x000fea0003800000 */
[----:B------:R-:W-:Y:S01]  /*1ce0*/  BPT.TRAP 0x1 ;  /* 0x000000040000795c */ /* 0x000fe20000300000 */
.L_x_31:
[----:B------:R-:W-:Y:S01]  /*1cf0*/  ISETP.NE.AND P0, PT, R22, RZ, PT ;  /* 0x000000ff1600720c */ /* 0x000fe20003f05270 */
[----:B------:R-:W-:Y:S01]  /*1d00*/  BSSY B0, `(.L_x_32) ;  /* 0x000000e000007945 */ /* 0x000fe20003800000 */
[----:B------:R-:W-:-:S11]  /*1d10*/  ISETP.GT.U32.AND P1, PT, R19, 0x1, PT ;  /* 0x000000011300780c */ /* 0x000fd60003f24070 */
[----:B------:R-:W-:Y:S05]  /*1d20*/  @!P0 BRA `(.L_x_33) ;  /* 0x00000000002c8947 */ /* 0x000fea0003800000 */
[----:B------:R-:W-:-:S04]  /*1d30*/  UISETP.LT.AND UP0, UPT, UR40, 0x1, UPT ;  /* 0x000000012800788c */ /* 0x000fc8000bf01270 */
[----:B------:R-:W-:-:S04]  /*1d40*/  USEL UR6, UR40, 0x1, UP0 ;  /* 0x0000000128067887 */ /* 0x000fc80008000000 */
[----:B------:R-:W-:-:S04]  /*1d50*/  UIADD3 UR6, UR39, UR40, -UR6 ;  /* 0x0000002827067290 */ /* 0x000fc8000fffe806 */
[----:B------:R-:W-:-:S04]  /*1d60*/  UIMAD.WIDE.U32 UR4, UR6, -0x55555555, URZ ;  /* 0xaaaaaaab060478a5 */ /* 0x000fc8000f8e003f */
[----:B------:R-:W-:-:S04]  /*1d70*/  USHF.R.U32.HI UR4, URZ, 0x1, UR5 ;  /* 0x000000013f047899 */ /* 0x000fc80008011605 */
[----:B------:R-:W-:-:S06]  /*1d80*/  UIMAD UR6, UR4, -0x3, UR6 ;  /* 0xfffffffd040678a4 */ /* 0x000fcc000f8e0206 */
[----:B------:R-:W-:-:S04]  /*1d90*/  IMAD.U32 R3, RZ, RZ, UR6 ;  /* 0x00000006ff037e24 */ /* 0x000fc8000f8e00ff */
[----:B------:R-:W-:-:S04]  /*1da0*/  IMAD R0, R3, 0x8, R6 ;  /* 0x0000000803007824 */ /* 0x000fc800078e0206 */
[----:B------:R-:W-:-:S05]  /*1db0*/  VIADD R3, R0, 0x18 ;  /* 0x0000001800037836 */ /* 0x000fca0000000000 */
[----:B------:R-:W-:-:S04]  /*1dc0*/  PRMT R3, R152, 0x654, R3 ;  /* 0x0000065498037816 */ /* 0x000fc80000000003 */
[----:B------:R2:W-:Y:S03]  /*1dd0*/  SYNCS.ARRIVE.TRANS64.RED.A1T0 RZ, [R3+URZ], RZ ;  /* 0x000000ff03ff79a7 */ /* 0x0005e6000810043f */
.L_x_33:
[----:B------:R-:W-:Y:S05]  /*1de0*/  BSYNC B0 ;  /* 0x0000000000007941 */ /* 0x000fea0003800000 */
.L_x_32:
[----:B------:R-:W-:Y:S05]  /*1df0*/  @P1 BRA `(.L_x_30) ;  /* 0x0000000000041947 */ /* 0x000fea0003800000 */
[----:B------:R-:W-:Y:S01]  /*1e00*/  BPT.TRAP 0x1 ;  /* 0x000000040000795c */ /* 0x000fe20000300000 */
.L_x_30:
[----:B------:R-:W3:Y:S01]  /*1e10*/  LDC R6, c[0x0][0x288] ;  /* 0x0000a200ff067b82 */ /* 0x000ee20000000800 */
[--C-:B------:R-:W-:Y:S01]  /*1e20*/  SHF.R.U32.HI R0, RZ, 0x2, R18.reuse ;  /* 0x00000002ff007819 */ /* 0x100fe20000011612 */
[----:B------:R-:W-:Y:S01]  /*1e30*/  UIADD3 UR39, UR40, UR39, URZ ;  /* 0x0000002728277290 */ /* 0x000fe2000fffe03f */
[----:B01----:R-:W-:Y:S01]  /*1e40*/  SHF.R.U32.HI R5, RZ, 0x7, R18 ;  /* 0x00000007ff057819 */ /* 0x003fe20000011612 */
[----:B------:R-:W-:Y:S01]  /*1e50*/  ULDC UR7, c[0x0][0x284] ;  /* 0x0000a10000077ab9 */ /* 0x000fe20000000800 */
[----:B------:R-:W-:Y:S01]  /*1e60*/  LOP3.LUT R4, R18, 0x60, RZ, 0xc0, !PT ;  /* 0x0000006012047812 */ /* 0x000fe200078ec0ff */
[----:B------:R-:W-:Y:S01]  /*1e70*/  UISETP.GT.U32.AND UP0, UPT, UR39, 0x2, UPT ;  /* 0x000000022700788c */ /* 0x000fe2000bf04070 */
[----:B--2---:R-:W-:Y:S01]  /*1e80*/  LOP3.LUT R3, R0, 0x7, RZ, 0xc0, !PT ;  /* 0x0000000700037812 */ /* 0x004fe200078ec0ff */
[----:B------:R-:W-:Y:S01]  /*1e90*/  UISETP.GE.U32.AND UP1, UPT, UR40, 0x3, UPT ;  /* 0x000000032800788c */ /* 0x000fe2000bf26070 */
[----:B------:R-:W-:Y:S01]  /*1ea0*/  LOP3.LUT R0, R5, 0x1, RZ, 0xc0, !PT ;  /* 0x0000000105007812 */ /* 0x000fe200078ec0ff */
[----:B------:R-:W-:Y:S01]  /*1eb0*/  UISETP.LT.U32.AND UP0, UPT, UR40, 0x3, UP0 ;  /* 0x000000032800788c */ /* 0x000fe20008701070 */
[----:B------:R-:W-:Y:S01]  /*1ec0*/  SHF.R.U32.HI R10, RZ, 0x1, R4 ;  /* 0x00000001ff0a7819 */ /* 0x000fe20000011604 */
[----:B------:R-:W-:Y:S01]  /*1ed0*/  IMAD.SHL.U32 R4, R18, 0x2, RZ ;  /* 0x0000000212047824 */ /* 0x000fe200078e00ff */
[----:B------:R-:W-:Y:S01]  /*1ee0*/  SHF.R.S32.HI R21, RZ, 0x1f, R23 ;  /* 0x0000001fff157819 */ /* 0x000fe20000011417 */
[----:B------:R-:W-:Y:S01]  /*1ef0*/  IMAD.SHL.U32 R8, R0, 0x40, RZ ;  /* 0x0000004000087824 */ /* 0x000fe200078e00ff */
[--C-:B------:R-:W-:Y:S01]  /*1f00*/  IADD3 R5, RZ, -R10, -R3.reuse ;  /* 0x8000000aff057210 */ /* 0x100fe20007ffe803 */
[----:B------:R-:W-:Y:S01]  /*1f10*/  ULDC.64 UR8, c[0x0][0x5d0] ;  /* 0x0001740000087ab9 */ /* 0x000fe20000000a00 */
[----:B------:R-:W-:Y:S01]  /*1f20*/  LOP3.LUT R4, R4, 0x6, RZ, 0xc0, !PT ;  /* 0x0000000604047812 */ /* 0x000fe200078ec0ff */
[----:B------:R-:W-:Y:S01]  /*1f30*/  UIMAD.WIDE.U32 UR4, UR39, -0x55555555, URZ ;  /* 0xaaaaaaab270478a5 */ /* 0x000fe2000f8e003f */
[----:B------:R-:W-:Y:S01]  /*1f40*/  LOP3.LUT R3, R8, 0x40, R3, 0xe2, !PT ;  /* 0x0000004008037812 */ /* 0x000fe200078ee203 */
[----:B------:R-:W-:Y:S01]  /*1f50*/  IMAD R11, R0, -0x40, R5 ;  /* 0xffffffc0000b7824 */ /* 0x000fe200078e0205 */
[----:B------:R-:W-:Y:S01]  /*1f60*/  LOP3.LUT R0, R18, 0x3, RZ, 0xc0, !PT ;  /* 0x0000000312007812 */ /* 0x000fe200078ec0ff */
[----:B------:R-:W-:Y:S01]  /*1f70*/  USEL UR6, URZ, 0x1, !UP0 ;  /* 0x000000013f067887 */ /* 0x000fe2000c000000 */
[----:B------:R-:W-:Y:S01]  /*1f80*/  PRMT R8, R4, 0x6540, R153 ;  /* 0x0000654004087816 */ /* 0x000fe20000000099 */
[----:B------:R-:W-:Y:S01]  /*1f90*/  IMAD.SHL.U32 R153, R153, 0x100, RZ ;  /* 0x0000010099997824 */ /* 0x000fe200078e00ff */
[----:B------:R-:W-:Y:S01]  /*1fa0*/  USHF.R.U32.HI UR4, URZ, 0x1, UR5 ;  /* 0x000000013f047899 */ /* 0x000fe20008011605 */
[----:B---3--:R-:W-:Y:S01]  /*1fb0*/  IMAD R12, R0, -0x2, R6 ;  /* 0xfffffffe000c7824 */ /* 0x008fe200078e0206 */
[----:B------:R-:W-:Y:S01]  /*1fc0*/  SHF.R.S32.HI R9, RZ, 0x1f, R8 ;  /* 0x0000001fff097819 */ /* 0x000fe20000011408 */
[C---:B------:R-:W-:Y:S01]  /*1fd0*/  IMAD.SHL.U32 R0, R154.reuse, 0x80, RZ ;  /* 0x000000809a007824 */ /* 0x040fe200078e00ff */
[----:B------:R-:W-:Y:S01]  /*1fe0*/  ISETP.GE.AND P0, PT, R153, R6, PT ;  /* 0x000000069900720c */ /* 0x000fe20003f06270 */
[----:B------:R-:W-:Y:S01]  /*1ff0*/  IMAD R4, R21, UR8, RZ ;  /* 0x0000000815047c24 */ /* 0x000fe2000f8e02ff */
[----:B------:R-:W-:Y:S01]  /*2000*/  ULOP3.LUT UR38, UR38, UR6, URZ, 0x3c, !UPT ;  /* 0x0000000626267292 */ /* 0x000fe2000f8e3c3f */
[----:B------:R-:W-:Y:S01]  /*2010*/  IMAD.WIDE R6, R154, 0x80, RZ ;  /* 0x000000809a067825 */ /* 0x000fe200078e02ff */
[C---:B------:R-:W-:Y:S01]  /*2020*/  ISETP.GE.OR P0, PT, R0.reuse, UR7, P0 ;  /* 0x0000000700007c0c */ /* 0x040fe20008706670 */
[----:B------:R-:W-:Y:S01]  /*2030*/  UIMAD UR39, UR4, -0x3, UR39 ;  /* 0xfffffffd042778a4 */ /* 0x000fe2000f8e0227 */
[----:B------:R-:W-:Y:S01]  /*2040*/  IADD3 R0, -R0, UR7, R11 ;  /* 0x0000000700007c10 */ /* 0x000fe2000fffe10b */
[C---:B------:R-:W-:Y:S01]  /*2050*/  IMAD R13, R23.reuse, UR9, R4 ;  /* 0x00000009170d7c24 */ /* 0x040fe2000f8e0204 */
[----:B------:R-:W-:Y:S01]  /*2060*/  @UP1 ULOP3.LUT UR38, UR38, 0x1, UR4, 0x78, !UPT ;  /* 0x0000000126261892 */ /* 0x000fe2000f8e7804 */
[----:B------:R-:W-:Y:S01]  /*2070*/  IMAD.WIDE.U32 R4, R23, UR8, R8 ;  /* 0x0000000817047c25 */ /* 0x000fe2000f8e0008 */
[----:B------:R-:W-:-:S03]  /*2080*/  LOP3.LUT R171, R6, R3, R10, 0xfe, !PT ;  /* 0x0000000306ab7212 */ /* 0x000fc600078efe0a */
[----:B------:R-:W-:Y:S02]  /*2090*/  IMAD.IADD R5, R5, 0x1, R13 ;  /* 0x0000000105057824 */ /* 0x000fe400078e020d */
[----:B------:R-:W-:Y:S02]  /*20a0*/  IMAD.IADD R3, R12, 0x1, -R153 ;  /* 0x000000010c037824 */ /* 0x000fe400078e0a99 */
[----:B------:R-:W-:Y:S01]  /*20b0*/  IMAD.MOV.U32 R154, RZ, RZ, -0x1 ;  /* 0xffffffffff9a7424 */ /* 0x000fe200078e00ff */
[----:B------:R-:W-:Y:S06]  /*20c0*/  @P0 BRA `(.L_x_34) ;  /* 0x0000007800d80947 */ /* 0x000fec0003800000 */
[----:B------:R-:W0:Y:S01]  /*20d0*/  LDC.64 R10, c[0x0][0x5c8] ;  /* 0x00017200ff0a7b82 */ /* 0x000e220000000a00 */
[----:B-----5:R-:W-:Y:S01]  /*20e0*/  FSETP.NEU.AND P0, PT, R156, RZ, PT ;  /* 0x000000ff9c00720b */ /* 0x020fe20003f0d000 */
[----:B------:R-:W-:Y:S01]  /*20f0*/  BSSY B0, `(.L_x_34) ;  /* 0x00007b3000007945 */ /* 0x000fe20003800000 */
[----:B------:R-:W-:-:S04]  /*2100*/  ISETP.GT.AND P1, PT, R3, RZ, PT ;  /* 0x000000ff0300720c */ /* 0x000fc80003f24270 */
[----:B------:R-:W-:Y:S01]  /*2110*/  ISETP.GT.AND P2, PT, R0, RZ, P1 ;  /* 0x000000ff0000720c */ /* 0x000fe20000f44270 */
[-C--:B0-----:R-:W-:Y:S02]  /*2120*/  IMAD R12, R7, R10.reuse, RZ ;  /* 0x0000000a070c7224 */ /* 0x081fe400078e02ff */
[----:B------:R-:W-:-:S04]  /*2130*/  IMAD.WIDE.U32 R162, R171, R10, R4 ;  /* 0x0000000aaba27225 */ /* 0x000fc800078e0004 */
[----:B------:R-:W-:-:S04]  /*2140*/  IMAD R5, R171, R11, R12 ;  /* 0x0000000bab057224 */ /* 0x000fc800078e020c */
[----:B------:R-:W-:Y:S01]  /*2150*/  IMAD.IADD R173, R163, 0x1, R5 ;  /* 0x00000001a3ad7824 */ /* 0x000fe200078e0205 */
[----:B------:R-:W-:Y:S06]  /*2160*/  @!P0 BRA `(.L_x_35) ;  /* 0x0000005400948947 */ /* 0x000fec0003800000 */
[----:B------:R-:W0:Y:S01]  /*2170*/  LDC.64 R14, c[0x0][0x5b8] ;  /* 0x00016e00ff0e7b82 */ /* 0x000e220000000a00 */
[----:B------:R-:W-:-:S07]  /*2180*/  ULDC.64 UR4, c[0x0][0x5c0] ;  /* 0x0001700000047ab9 */ /* 0x000fce0000000a00 */
[----:B------:R-:W1:Y:S08]  /*2190*/  LDC.64 R168, c[0x0][0x5b0] ;  /* 0x00016c00ffa87b82 */ /* 0x000e700000000a00 */
[----:B------:R-:W2:Y:S01]  /*21a0*/  LDC.64 R12, c[0x0][0x5a8] ;  /* 0x00016a00ff0c7b82 */ /* 0x000ea20000000a00 */
[-C--:B0-----:R-:W-:Y:S02]  /*21b0*/  IMAD R4, R21, R14.reuse, RZ ;  /* 0x0000000e15047224 */ /* 0x081fe400078e02ff */
[----:B------:R-:W-:-:S04]  /*21c0*/  IMAD.WIDE.U32 R164, R23, R14, R8 ;  /* 0x0000000e17a47225 */ /* 0x000fc800078e0008 */
[----:B------:R-:W-:Y:S02]  /*21d0*/  IMAD R163, R23, R15, R4 ;  /* 0x0000000f17a37224 */ /* 0x000fe400078e0204 */
[-C--:B-1----:R-:W-:Y:S02]  /*21e0*/  IMAD R6, R7, R168.reuse, RZ ;  /* 0x000000a807067224 */ /* 0x082fe400078e02ff */
[----:B------:R-:W-:Y:S02]  /*21f0*/  IMAD.IADD R21, R165, 0x1, R163 ;  /* 0x00000001a5157824 */ /* 0x000fe400078e02a3 */
[----:B------:R-:W-:Y:S02]  /*2200*/  IMAD.MOV.U32 R20, RZ, RZ, R164 ;  /* 0x000000ffff147224 */ /* 0x000fe400078e00a4 */
[C---:B------:R-:W-:Y:S02]  /*2210*/  IMAD R167, R171.reuse, R169, R6 ;  /* 0x000000a9aba77224 */ /* 0x040fe400078e0206 */
[----:B------:R-:W-:-:S04]  /*2220*/  IMAD.WIDE.U32 R4, R171, R168, R20 ;  /* 0x000000a8ab047225 */ /* 0x000fc800078e0014 */
[----:B------:R-:W-:Y:S01]  /*2230*/  IMAD.IADD R5, R5, 0x1, R167 ;  /* 0x0000000105057824 */ /* 0x000fe200078e02a7 */
[----:B--2---:R-:W-:-:S04]  /*2240*/  LEA R6, P0, R4, R12, 0x2 ;  /* 0x0000000c04067211 */ /* 0x004fc800078010ff */
[----:B------:R-:W-:-:S05]  /*2250*/  LEA.HI.X R7, R4, R13, R5, 0x2, P0 ;  /* 0x0000000d04077211 */ /* 0x000fca00000f1405 */
[----:B------:R0:W2:Y:S01]  /*2260*/  @P2 LDG.E.LTC128B R15, desc[UR36][R6.64] ;  /* 0x00000024060f2981 */ /* 0x0000a2000c1e1920 */
[----:B------:R-:W-:Y:S01]  /*2270*/  IMAD.WIDE.U32 R4, R171, R168, R8 ;  /* 0x000000a8ab047225 */ /* 0x000fe200078e0008 */
[----:B------:R-:W-:Y:S01]  /*2280*/  ISETP.GT.AND P0, PT, R3, 0x1, PT ;  /* 0x000000010300780c */ /* 0x000fe20003f04270 */
[----:B------:R-:W-:Y:S01]  /*2290*/  BSSY B1, `(.L_x_36) ;  /* 0x0000013000017945 */ /* 0x000fe20003800000 */
[C---:B------:R-:W-:Y:S01]  /*22a0*/  SHF.L.U64.HI R161, R168.reuse, 0x3, R169 ;  /* 0x00000003a8a17819 */ /* 0x040fe200000102a9 */
[----:B------:R-:W-:Y:S02]  /*22b0*/  IMAD.IADD R5, R167, 0x1, R5 ;  /* 0x00000001a7057824 */ /* 0x000fe400078e0205 */
[----:B------:R-:W-:Y:S02]  /*22c0*/  IMAD.SHL.U32 R160, R168, 0x8, RZ ;  /* 0x00000008a8a07824 */ /* 0x000fe400078e00ff */
[----:B------:R-:W-:Y:S01]  /*22d0*/  IMAD.WIDE.U32 R158, R23, R14, R4 ;  /* 0x0000000e179e7225 */ /* 0x000fe200078e0004 */
[----:B------:R-:W-:-:S03]  /*22e0*/  LEA R4, P3, R162, UR4, 0x2 ;  /* 0x00000004a2047c11 */ /* 0x000fc6000f8610ff */
[----:B0-----:R-:W-:Y:S01]  /*22f0*/  IMAD.IADD R7, R163, 0x1, R159 ;  /* 0x00000001a3077824 */ /* 0x001fe200078e029f */
[----:B------:R-:W-:Y:S01]  /*2300*/  LEA.HI.X R5, R162, UR5, R173, 0x2, P3 ;  /* 0x00000005a2057c11 */ /* 0x000fe200098f14ad */
[----:B------:R-:W-:Y:S01]  /*2310*/  IMAD.WIDE.U32 R160, R171, R168, R160 ;  /* 0x000000a8aba07225 */ /* 0x000fe200078e00a0 */
[----:B------:R-:W-:Y:S02]  /*2320*/  ISETP.GT.AND P3, PT, R0, RZ, P0 ;  /* 0x000000ff0000720c */ /* 0x000fe40000764270 */
[----:B------:R-:W-:-:S04]  /*2330*/  LEA R6, P4, R158, R12, 0x2 ;  /* 0x0000000c9e067211 */ /* 0x000fc800078810ff */
[----:B------:R-:W-:Y:S02]  /*2340*/  LEA.HI.X R7, R158, R13, R7, 0x2, P4 ;  /* 0x0000000d9e077211 */ /* 0x000fe400020f1407 */
[----:B--2---:R-:W-:-:S05]  /*2350*/  LOP3.LUT R153, R15, 0xffffe000, RZ, 0xc0, !PT ;  /* 0xffffe0000f997812 */ /* 0x004fca00078ec0ff */
[----:B------:R-:W-:-:S04]  /*2360*/  FMUL R153, R153, R156 ;  /* 0x0000009c99997220 */ /* 0x000fc80000400000 */
[----:B------:R-:W-:-:S05]  /*2370*/  FFMA R153, R24, R155, R153 ;  /* 0x0000009b18997223 */ /* 0x000fca0000000099 */
[----:B------:R-:W-:-:S05]  /*2380*/  F2FP.TF32.F32.PACK_B R153, R153 ;  /* 0x00000099ff99723e */ /* 0x000fca00024050ff */
[----:B------:R0:W-:Y:S01]  /*2390*/  @P2 STG.E desc[UR36][R4.64], R153 ;  /* 0x0000009904002986 */ /* 0x0001e2000c101924 */
[----:B------:R-:W-:Y:S05]  /*23a0*/  @!P3 BRA `(.L_x_37) ;  /* 0x000000000004b947 */ /* 0x000fea0003800000 */
[----:B------:R1:W5:Y:S02]  /*23b0*/  LDG.E.LTC128B R15, desc[UR36][R6.64+0x4] ;  /* 0x00000424060f7981 */ /* 0x000364000c1e1920 */
.L_x_37:
[----:B------:R-:W-:Y:S05]  /*23c0*/  BSYNC B1 ;  /* 0x0000000000017941 */ /* 0x000fea0003800000 */
.L_x_36:
[----:B0----5:R-:W-:Y:S01]  /*23d0*/  LOP3.LUT R153, R15, 0xffffe000, RZ, 0xc0, !PT ;  /* 0xffffe0000f997812 */ /* 0x021fe200078ec0ff */
[----:B------:R-:W-:Y:S01]  /*23e0*/  IMAD.IADD R167, R167, 0x1, R161 ;  /* 0x00000001a7a77824 */ /* 0x000fe200078e02a1 */
[----:B------:R-:W-:Y:S01]  /*23f0*/  IADD3 R164, P2, R164, R160, RZ ;  /* 0x000000a0a4a47210 */ /* 0x000fe20007f5e0ff */
[----:B------:R-:W-:Y:S01]  /*2400*/  IMAD.MOV.U32 R24, RZ, RZ, R15 ;  /* 0x000000ffff187224 */ /* 0x000fe200078e000f */
[----:B------:R-:W-:Y:S01]  /*2410*/  ISETP.GT.AND P1, PT, R0, 0x8, P1 ;  /* 0x000000080000780c */ /* 0x000fe20000f24270 */
[----:B------:R-:W-:Y:S02]  /*2420*/  FMUL R20, R153, R156 ;  /* 0x0000009c99147220 */ /* 0x000fe40000400000 */
[----:B------:R-:W-:Y:S02]  /*2430*/  IMAD.X R21, R167, 0x1, R21, P2 ;  /* 0x00000001a7157824 */ /* 0x000fe400010e0615 */
[----:B------:R-:W-:Y:S01]  /*2440*/  FFMA R153, R25, R155, R20 ;  /* 0x0000009b19997223 */ /* 0x000fe20000000014 */
[----:B------:R-:W-:-:S04]  /*2450*/  LEA R20, P2, R164, R12, 0x2 ;  /* 0x0000000ca4147211 */ /* 0x000fc800078410ff */
[----:B------:R-:W-:Y:S02]  /*2460*/  F2FP.TF32.F32.PACK_B R153, R153 ;  /* 0x00000099ff99723e */ /* 0x000fe400024050ff */
[----:B------:R-:W-:-:S03]  /*2470*/  LEA.HI.X R21, R164, R13, R21, 0x2, P2 ;  /* 0x0000000da4157211 */ /* 0x000fc600010f1415 */
[----:B------:R0:W-:Y:S04]  /*2480*/  @P3 STG.E desc[UR36][R4.64+0x4], R153 ;  /* 0x0000049904003986 */ /* 0x0001e8000c101924 */
[----:B------:R-:W2:Y:S01]  /*2490*/  @P1 LDG.E.LTC128B R24, desc[UR36][R20.64] ;  /* 0x0000002414181981 */ /* 0x000ea2000c1e1920 */
[----:B------:R-:W-:Y:S01]  /*24a0*/  IADD3 R8, P2, R8, R160, RZ ;  /* 0x000000a008087210 */ /* 0x000fe20007f5e0ff */
[----:B------:R-:W-:Y:S01]  /*24b0*/  BSSY B1, `(.L_x_38) ;  /* 0x0000011000017945 */ /* 0x000fe20003800000 */
[----:B------:R-:W-:Y:S02]  /*24c0*/  SHF.L.U64.HI R11, R10, 0x5, R11 ;  /* 0x000000050a0b7819 */ /* 0x000fe4000001020b */
[----:B------:R-:W-:Y:S01]  /*24d0*/  ISETP.GT.AND P0, PT, R0, 0x8, P0 ;  /* 0x000000080000780c */ /* 0x000fe20000704270 */
[----:B------:R-:W-:Y:S01]  /*24e0*/  IMAD.X R9, R9, 0x1, R167, P2 ;  /* 0x0000000109097824 */ /* 0x000fe200010e06a7 */
[----:B------:R-:W-:-:S05]  /*24f0*/  LEA R10, P2, R10, R4, 0x5 ;  /* 0x000000040a0a7211 */ /* 0x000fca00078428ff */
[----:B------:R-:W-:Y:S01]  /*2500*/  IMAD.X R11, R11, 0x1, R5, P2 ;  /* 0x000000010b0b7824 */ /* 0x000fe200010e0605 */
[----:B--2---:R-:W-:-:S05]  /*2510*/  LOP3.LUT R15, R24, 0xffffe000, RZ, 0xc0, !PT ;  /* 0xffffe000180f7812 */ /* 0x004fca00078ec0ff */
[----:B------:R-:W-:Y:S01]  /*2520*/  FMUL R25, R15, R156 ;  /* 0x0000009c0f197220 */ /* 0x000fe20000400000 */
[----:B------:R-:W-:-:S04]  /*2530*/  IMAD.WIDE.U32 R14, R23, R14, R8 ;  /* 0x0000000e170e7225 */ /* 0x000fc800078e0008 */
[----:B------:R-:W-:Y:S01]  /*2540*/  FFMA R25, R26, R155, R25 ;  /* 0x0000009b1a197223 */ /* 0x000fe20000000019 */
[----:B------:R-:W-:Y:S01]  /*2550*/  IMAD.IADD R9, R163, 0x1, R15 ;  /* 0x00000001a3097824 */ /* 0x000fe200078e020f */
[----:B------:R-:W-:-:S03]  /*2560*/  LEA R8, P3, R14, R12, 0x2 ;  /* 0x0000000c0e087211 */ /* 0x000fc600078610ff */
[----:B------:R-:W-:Y:S02]  /*2570*/  F2FP.TF32.F32.PACK_B R25, R25 ;  /* 0x00000019ff19723e */ /* 0x000fe400024050ff */
[----:B------:R-:W-:-:S03]  /*2580*/  LEA.HI.X R9, R14, R13, R9, 0x2, P3 ;  /* 0x0000000d0e097211 */ /* 0x000fc600018f1409 */
[----:B------:R0:W-:Y:S01]  /*2590*/  @P1 STG.E desc[UR36][R10.64], R25 ;  /* 0x000000190a001986 */ /* 0x0001e2000c101924 */
[----:B------:R-:W-:Y:S05]  /*25a0*/  @!P0 BRA `(.L_x_39) ;  /* 0x0000000000048947 */ /* 0x000fea0003800000 */
[----:B------:R2:W5:Y:S02]  /*25b0*/  LDG.E.LTC128B R24, desc[UR36][R8.64+0x4] ;  /* 0x0000042408187981 */ /* 0x000564000c1e1920 */
.L_x_39:
[----:B------:R-:W-:Y:S05]  /*25c0*/  BSYNC B1 ;  /* 0x0000000000017941 */ /* 0x000fea0003800000 */
.L_x_38:
[----:B-----5:R-:W-:Y:S01]  /*25d0*/  LOP3.LUT R13, R24, 0xffffe000, RZ, 0xc0, !PT ;  /* 0xffffe000180d7812 */ /* 0x020fe200078ec0ff */
[----:B------:R-:W-:Y:S01]  /*25e0*/  BSSY B1, `(.L_x_40) ;  /* 0x0000009000017945 */ /* 0x000fe20003800000 */
[----:B------:R-:W-:-:S03]  /*25f0*/  ISETP.GT.AND P1, PT, R3, 0x8, PT ;  /* 0x000000080300780c */ /* 0x000fc60003f24270 */
[----:B------:R-:W-:Y:S01]  /*2600*/  FMUL R12, R13, R156 ;  /* 0x0000009c0d0c7220 */ /* 0x000fe20000400000 */
[----:B------:R-:W-:-:S03]  /*2610*/  ISETP.GT.AND P2, PT, R0, RZ, P1 ;  /* 0x000000ff0000720c */ /* 0x000fc60000f44270 */
[----:B------:R-:W-:-:S05]  /*2620*/  FFMA R27, R27, R155, R12 ;  /* 0x0000009b1b1b7223 */ /* 0x000fca000000000c */
[----:B------:R-:W-:-:S05]  /*2630*/  F2FP.TF32.F32.PACK_B R27, R27 ;  /* 0x0000001bff1b723e */ /* 0x000fca00024050ff */
[----:B------:R3:W-:Y:S01]  /*2640*/  @P0 STG.E desc[UR36][R10.64+0x4], R27 ;  /* 0x0000041b0a000986 */ /* 0x0007e2000c101924 */
[----:B------:R-:W-:Y:S05]  /*2650*/  @!P2 BRA `(.L_x_41) ;  /* 0x000000000004a947 */ /* 0x000fea0003800000 */
[----:B------:R4:W5:Y:S02]  /*2660*/  LDG.E.LTC128B R24, desc[UR36][R6.64+0x20] ;  /* 0x0000202406187981 */ /* 0x000964000c1e1920 */
.L_x_41:
[----:B------:R-:W-:Y:S05]  /*2670*/  BSYNC B1 ;  /* 0x0000000000017941 */ /* 0x000fea0003800000 */
.L_x_40:
        /* <DEDUP_REMOVED lines=10> */
.L_x_43:
[----:B------:R-:W-:Y:S05]  /*2720*/  BSYNC B1 ;  /* 0x0000000000017941 */ /* 0x000fea0003800000 */
.L_x_42:
[----:B0----5:R-:W-:Y:S01]  /*2730*/  LOP3.LUT R13, R24, 0xffffe000, RZ, 0xc0, !PT ;  /* 0xffffe000180d7812 */ /* 0x021fe200078ec0ff */
[----:B------:R-:W-:Y:S01]  /*2740*/  BSSY B1, `(.L_x_44) ;  /* 0x0000008000017945 */ /* 0x000fe20003800000 */
[----:B------:R-:W-:-:S03]  /*2750*/  ISETP.GT.AND P1, PT, R0, 0x8, P1 ;  /* 0x000000080000780c */ /* 0x000fc60000f24270 */
[----:B------:R-:W-:-:S04]  /*2760*/  FMUL R12, R13, R156 ;  /* 0x0000009c0d0c7220 */ /* 0x000fc80000400000 */
[----:B------:R-:W-:-:S05]  /*2770*/  FFMA R29, R29, R155, R12 ;  /* 0x0000009b1d1d7223 */ /* 0x000fca000000000c */
[----:B------:R-:W-:-:S05]  /*2780*/  F2FP.TF32.F32.PACK_B R29, R29 ;  /* 0x0000001dff1d723e */ /* 0x000fca00024050ff */
[----:B------:R0:W-:Y:S01]  /*2790*/  @P3 STG.E desc[UR36][R4.64+0x24], R29 ;  /* 0x0000241d04003986 */ /* 0x0001e2000c101924 */
[----:B------:R-:W-:Y:S05]  /*27a0*/  @!P1 BRA `(.L_x_45) ;  /* 0x0000000000049947 */ /* 0x000fea0003800000 */
[----:B------:R0:W5:Y:S02]  /*27b0*/  LDG.E.LTC128B R24, desc[UR36][R8.64+0x20] ;  /* 0x0000202408187981 */ /* 0x000164000c1e1920 */
.L_x_45:
[----:B------:R-:W-:Y:S05]  /*27c0*/  BSYNC B1 ;  /* 0x0000000000017941 */ /* 0x000fea0003800000 */
.L_x_44:
[----:B-----5:R-:W-:Y:S01]  /*27d0*/  LOP3.LUT R13, R24, 0xffffe000, RZ, 0xc0, !PT ;  /* 0xffffe000180d7812 */ /* 0x020fe200078ec0ff */
        /* <DEDUP_REMOVED lines=8> */
.L_x_47:
[----:B------:R-:W-:Y:S05]  /*2860*/  BSYNC B1 ;  /* 0x0000000000017941 */ /* 0x000fea0003800000 */
.L_x_46:
[----:B0----5:R-:W-:Y:S01]  /*2870*/  LOP3.LUT R13, R24, 0xffffe000, RZ, 0xc0, !PT ;  /* 0xffffe000180d7812 */ /* 0x021fe200078ec0ff */
        /* <DEDUP_REMOVED lines=9> */
.L_x_49:
[----:B------:R-:W-:Y:S05]  /*2910*/  BSYNC B1 ;  /* 0x0000000000017941 */ /* 0x000fea0003800000 */
.L_x_48:
        /* <DEDUP_REMOVED lines=10> */
.L_x_51:
[----:B------:R-:W-:Y:S05]  /*29c0*/  BSYNC B1 ;  /* 0x0000000000017941 */ /* 0x000fea0003800000 */
.L_x_50:
        /* <DEDUP_REMOVED lines=9> */
.L_x_53:
[----:B------:R-:W-:Y:S05]  /*2a60*/  BSYNC B1 ;  /* 0x0000000000017941 */ /* 0x000fea0003800000 */
.L_x_52:
        /* <DEDUP_REMOVED lines=9> */
.L_x_55:
[----:B------:R-:W-:Y:S05]  /*2b00*/  BSYNC B1 ;  /* 0x0000000000017941 */ /* 0x000fea0003800000 */
.L_x_54:
        /* <DEDUP_REMOVED lines=10> */
.L_x_57:
[----:B------:R-:W-:Y:S05]  /*2bb0*/  BSYNC B1 ;  /* 0x0000000000017941 */ /* 0x000fea0003800000 */
.L_x_56:
        /* <DEDUP_REMOVED lines=10> */
.L_x_59:
[----:B------:R-:W-:Y:S05]  /*2c60*/  BSYNC B1 ;  /* 0x0000000000017941 */ /* 0x000fea0003800000 */
.L_x_58:
        /* <DEDUP_REMOVED lines=9> */
.L_x_61:
[----:B------:R-:W-:Y:S05]  /*2d00*/  BSYNC B1 ;  /* 0x0000000000017941 */ /* 0x000fea0003800000 */
.L_x_60:
        /* <DEDUP_REMOVED lines=9> */
.L_x_63:
[----:B------:R-:W-:Y:S05]  /*2da0*/  BSYNC B1 ;  /* 0x0000000000017941 */ /* 0x000fea0003800000 */
.L_x_62:
        /* <DEDUP_REMOVED lines=10> */
.L_x_65:
[----:B------:R-:W-:Y:S05]  /*2e50*/  BSYNC B1 ;  /* 0x0000000000017941 */ /* 0x000fea0003800000 */
.L_x_64:
        /* <DEDUP_REMOVED lines=10> */
.L_x_67:
[----:B------:R-:W-:Y:S05]  /*2f00*/  BSYNC B1 ;  /* 0x0000000000017941 */ /* 0x000fea0003800000 */
.L_x_66:
        /* <DEDUP_REMOVED lines=9> */
.L_x_69:
[----:B------:R-:W-:Y:S05]  /*2fa0*/  BSYNC B1 ;  /* 0x0000000000017941 */ /* 0x000fea0003800000 */
.L_x_68:
        /* <DEDUP_REMOVED lines=9> */
.L_x_71:
[----:B------:R-:W-:Y:S05]  /*3040*/  BSYNC B1 ;  /* 0x0000000000017941 */ /* 0x000fea0003800000 */
.L_x_70:
        /* <DEDUP_REMOVED lines=10> */
.L_x_73:
[----:B------:R-:W-:Y:S05]  /*30f0*/  BSYNC B1 ;  /* 0x0000000000017941 */ /* 0x000fea0003800000 */
.L_x_72:
        /* <DEDUP_REMOVED lines=10> */
.L_x_75:
[----:B------:R-:W-:Y:S05]  /*31a0*/  BSYNC B1 ;  /* 0x0000000000017941 */ /* 0x000fea0003800000 */
.L_x_74:
        /* <DEDUP_REMOVED lines=9> */
.L_x_77:
[----:B------:R-:W-:Y:S05]  /*3240*/  BSYNC B1 ;  /* 0x0000000000017941 */ /* 0x000fea0003800000 */
.L_x_76:
        /* <DEDUP_REMOVED lines=9> */
.L_x_79:
[----:B------:R-:W-:Y:S05]  /*32e0*/  BSYNC B1 ;  /* 0x0000000000017941 */ /* 0x000fea0003800000 */
.L_x_78:
        /* <DEDUP_REMOVED lines=10> */
.L_x_81:
[----:B------:R-:W-:Y:S05]  /*3390*/  BSYNC B1 ;  /* 0x0000000000017941 */ /* 0x000fea0003800000 */
.L_x_80:
        /* <DEDUP_REMOVED lines=10> */
.L_x_83:
[----:B------:R-:W-:Y:S05]  /*3440*/  BSYNC B1 ;  /* 0x0000000000017941 */ /* 0x000fea0003800000 */
.L_x_82:
        /* <DEDUP_REMOVED lines=9> */
.L_x_85:
[----:B------:R-:W-:Y:S05]  /*34e0*/  BSYNC B1 ;  /* 0x0000000000017941 */ /* 0x000fea0003800000 */
.L_x_84:
        /* <DEDUP_REMOVED lines=9> */
.L_x_87:
[----:B------:R-:W-:Y:S05]  /*3580*/  BSYNC B1 ;  /* 0x0000000000017941 */ /* 0x000fea0003800000 */
.L_x_86:
        /* <DEDUP_REMOVED lines=10> */
.L_x_89:
[----:B------:R-:W-:Y:S05]  /*3630*/  BSYNC B1 ;  /* 0x0000000000017941 */ /* 0x000fea0003800000 */
.L_x_88:
        /* <DEDUP_REMOVED lines=10> */
.L_x_91:
[----:B------:R-:W-:Y:S05]  /*36e0*/  BSYNC B1 ;  /* 0x0000000000017941 */ /* 0x000fea0003800000 */
.L_x_90:
        /* <DEDUP_REMOVED lines=9> */
.L_x_93:
[----:B------:R-:W-:Y:S05]  /*3780*/  BSYNC B1 ;  /* 0x0000000000017941 */ /* 0x000fea0003800000 */
.L_x_92:
        /* <DEDUP_REMOVED lines=9> */
.L_x_95:
[----:B------:R-:W-:Y:S05]  /*3820*/  BSYNC B1 ;  /* 0x0000000000017941 */ /* 0x000fea0003800000 */
.L_x_94:
        /* <DEDUP_REMOVED lines=10> */
.L_x_97:
[----:B------:R-:W-:Y:S05]  /*38d0*/  BSYNC B1 ;  /* 0x0000000000017941 */ /* 0x000fea0003800000 */
.L_x_96:
        /* <DEDUP_REMOVED lines=10> */
.L_x_99:
[----:B------:R-:W-:Y:S05]  /*3980*/  BSYNC B1 ;  /* 0x0000000000017941 */ /* 0x000fea0003800000 */
.L_x_98:
        /* <DEDUP_REMOVED lines=9> */
.L_x_101:
[----:B------:R-:W-:Y:S05]  /*3a20*/  BSYNC B1 ;  /* 0x0000000000017941 */ /* 0x000fea0003800000 */
.L_x_100:
        /* <DEDUP_REMOVED lines=9> */
.L_x_103:
[----:B------:R-:W-:Y:S05]  /*3ac0*/  BSYNC B1 ;  /* 0x0000000000017941 */ /* 0x000fea0003800000 */
.L_x_102:
        /* <DEDUP_REMOVED lines=10> */
.L_x_105:
[----:B------:R-:W-:Y:S05]  /*3b70*/  BSYNC B1 ;  /* 0x0000000000017941 */ /* 0x000fea0003800000 */
.L_x_104:
        /* <DEDUP_REMOVED lines=10> */
.L_x_107:
[----:B------:R-:W-:Y:S05]  /*3c20*/  BSYNC B1 ;  /* 0x0000000000017941 */ /* 0x000fea0003800000 */
.L_x_106:
        /* <DEDUP_REMOVED lines=9> */
.L_x_109:
[----:B------:R-:W-:Y:S05]  /*3cc0*/  BSYNC B1 ;  /* 0x0000000000017941 */ /* 0x000fea0003800000 */
.L_x_108:
        /* <DEDUP_REMOVED lines=9> */
.L_x_111:
[----:B------:R-:W-:Y:S05]  /*3d60*/  BSYNC B1 ;  /* 0x0000000000017941 */ /* 0x000fea0003800000 */
.L_x_110:
        /* <DEDUP_REMOVED lines=10> */
.L_x_113:
[----:B------:R-:W-:Y:S05]  /*3e10*/  BSYNC B1 ;  /* 0x0000000000017941 */ /* 0x000fea0003800000 */
.L_x_112:
        /* <DEDUP_REMOVED lines=10> */
.L_x_115:
[----:B------:R-:W-:Y:S05]  /*3ec0*/  BSYNC B1 ;  /* 0x0000000000017941 */ /* 0x000fea0003800000 */
.L_x_114:
        /* <DEDUP_REMOVED lines=9> */
.L_x_117:
[----:B------:R-:W-:Y:S05]  /*3f60*/  BSYNC B1 ;  /* 0x0000000000017941 */ /* 0x000fea0003800000 */
.L_x_116:
        /* <DEDUP_REMOVED lines=9> */
.L_x_119:
[----:B------:R-:W-:Y:S05]  /*4000*/  BSYNC B1 ;  /* 0x0000000000017941 */ /* 0x000fea0003800000 */
.L_x_118:
        /* <DEDUP_REMOVED lines=10> */
.L_x_121:
[----:B------:R-:W-:Y:S05]  /*40b0*/  BSYNC B1 ;  /* 0x0000000000017941 */ /* 0x000fea0003800000 */
.L_x_120:
        /* <DEDUP_REMOVED lines=10> */
.L_x_123:
[----:B------:R-:W-:Y:S05]  /*4160*/  BSYNC B1 ;  /* 0x0000000000017941 */ /* 0x000fea0003800000 */
.L_x_122:
        /* <DEDUP_REMOVED lines=9> */
.L_x_125:
[----:B------:R-:W-:Y:S05]  /*4200*/  BSYNC B1 ;  /* 0x0000000000017941 */ /* 0x000fea0003800000 */
.L_x_124:
        /* <DEDUP_REMOVED lines=9> */
.L_x_127:
[----:B------:R-:W-:Y:S05]  /*42a0*/  BSYNC B1 ;  /* 0x0000000000017941 */ /* 0x000fea0003800000 */
.L_x_126:
        /* <DEDUP_REMOVED lines=10> */
.L_x_129:
[----:B------:R-:W-:Y:S05]  /*4350*/  BSYNC B1 ;  /* 0x0000000000017941 */ /* 0x000fea0003800000 */
.L_x_128:
        /* <DEDUP_REMOVED lines=10> */
.L_x_131:
[----:B------:R-:W-:Y:S05]  /*4400*/  BSYNC B1 ;  /* 0x0000000000017941 */ /* 0x000fea0003800000 */
.L_x_130:
        /* <DEDUP_REMOVED lines=9> */
.L_x_133:
[----:B------:R-:W-:Y:S05]  /*44a0*/  BSYNC B1 ;  /* 0x0000000000017941 */ /* 0x000fea0003800000 */
.L_x_132:
        /* <DEDUP_REMOVED lines=9> */
.L_x_135:
[----:B------:R-:W-:Y:S05]  /*4540*/  BSYNC B1 ;  /* 0x0000000000017941 */ /* 0x000fea0003800000 */
.L_x_134:
        /* <DEDUP_REMOVED lines=10> */
.L_x_137:
[----:B------:R-:W-:Y:S05]  /*45f0*/  BSYNC B1 ;  /* 0x0000000000017941 */ /* 0x000fea0003800000 */
.L_x_136:
        /* <DEDUP_REMOVED lines=10> */
.L_x_139:
[----:B------:R-:W-:Y:S05]  /*46a0*/  BSYNC B1 ;  /* 0x0000000000017941 */ /* 0x000fea0003800000 */
.L_x_138:
        /* <DEDUP_REMOVED lines=9> */
.L_x_141:
[----:B------:R-:W-:Y:S05]  /*4740*/  BSYNC B1 ;  /* 0x0000000000017941 */ /* 0x000fea0003800000 */
.L_x_140:
        /* <DEDUP_REMOVED lines=9> */
.L_x_143:
[----:B------:R-:W-:Y:S05]  /*47e0*/  BSYNC B1 ;  /* 0x0000000000017941 */ /* 0x000fea0003800000 */
.L_x_142:
        /* <DEDUP_REMOVED lines=10> */
.L_x_145:
[----:B------:R-:W-:Y:S05]  /*4890*/  BSYNC B1 ;  /* 0x0000000000017941 */ /* 0x000fea0003800000 */
.L_x_144:
        /* <DEDUP_REMOVED lines=10> */
.L_x_147:
[----:B------:R-:W-:Y:S05]  /*4940*/  BSYNC B1 ;  /* 0x0000000000017941 */ /* 0x000fea0003800000 */
.L_x_146:
        /* <DEDUP_REMOVED lines=9> */
.L_x_149:
[----:B------:R-:W-:Y:S05]  /*49e0*/  BSYNC B1 ;  /* 0x0000000000017941 */ /* 0x000fea0003800000 */
.L_x_148:
        /* <DEDUP_REMOVED lines=9> */
.L_x_151:
[----:B------:R-:W-:Y:S05]  /*4a80*/  BSYNC B1 ;  /* 0x0000000000017941 */ /* 0x000fea0003800000 */
.L_x_150:
        /* <DEDUP_REMOVED lines=10> */
.L_x_153:
[----:B------:R-:W-:Y:S05]  /*4b30*/  BSYNC B1 ;  /* 0x0000000000017941 */ /* 0x000fea0003800000 */
.L_x_152:
        /* <DEDUP_REMOVED lines=10> */
.L_x_155:
[----:B------:R-:W-:Y:S05]  /*4be0*/  BSYNC B1 ;  /* 0x0000000000017941 */ /* 0x000fea0003800000 */
.L_x_154:
        /* <DEDUP_REMOVED lines=9> */
.L_x_157:
[----:B------:R-:W-:Y:S05]  /*4c80*/  BSYNC B1 ;  /* 0x0000000000017941 */ /* 0x000fea0003800000 */
.L_x_156:
        /* <DEDUP_REMOVED lines=9> */
.L_x_159:
[----:B------:R-:W-:Y:S05]  /*4d20*/  BSYNC B1 ;  /* 0x0000000000017941 */ /* 0x000fea0003800000 */
.L_x_158:
        /* <DEDUP_REMOVED lines=10> */
.L_x_161:
[----:B------:R-:W-:Y:S05]  /*4dd0*/  BSYNC B1 ;  /* 0x0000000000017941 */ /* 0x000fea0003800000 */
.L_x_160:
        /* <DEDUP_REMOVED lines=10> */
.L_x_163:
[----:B------:R-:W-:Y:S05]  /*4e80*/  BSYNC B1 ;  /* 0x0000000000017941 */ /* 0x000fea0003800000 */
.L_x_162:
        /* <DEDUP_REMOVED lines=9> */
.L_x_165:
[----:B------:R-:W-:Y:S05]  /*4f20*/  BSYNC B1 ;  /* 0x0000000000017941 */ /* 0x000fea0003800000 */
.L_x_164:
        /* <DEDUP_REMOVED lines=9> */
.L_x_167:
[----:B------:R-:W-:Y:S05]  /*4fc0*/  BSYNC B1 ;  /* 0x0000000000017941 */ /* 0x000fea0003800000 */
.L_x_166:
        /* <DEDUP_REMOVED lines=10> */
.L_x_169:
[----:B------:R-:W-:Y:S05]  /*5070*/  BSYNC B1 ;  /* 0x0000000000017941 */ /* 0x000fea0003800000 */
.L_x_168:
        /* <DEDUP_REMOVED lines=10> */
.L_x_171:
[----:B------:R-:W-:Y:S05]  /*5120*/  BSYNC B1 ;  /* 0x0000000000017941 */ /* 0x000fea0003800000 */
.L_x_170:
        /* <DEDUP_REMOVED lines=9> */
.L_x_173:
[----:B------:R-:W-:Y:S05]  /*51c0*/  BSYNC B1 ;  /* 0x0000000000017941 */ /* 0x000fea0003800000 */
.L_x_172:
        /* <DEDUP_REMOVED lines=9> */
.L_x_175:
[----:B------:R-:W-:Y:S05]  /*5260*/  BSYNC B1 ;  /* 0x0000000000017941 */ /* 0x000fea0003800000 */
.L_x_174:
        /* <DEDUP_REMOVED lines=10> */
.L_x_177:
[----:B------:R-:W-:Y:S05]  /*5310*/  BSYNC B1 ;  /* 0x0000000000017941 */ /* 0x000fea0003800000 */
.L_x_176:
        /* <DEDUP_REMOVED lines=10> */
.L_x_179:
[----:B------:R-:W-:Y:S05]  /*53c0*/  BSYNC B1 ;  /* 0x0000000000017941 */ /* 0x000fea0003800000 */
.L_x_178:
        /* <DEDUP_REMOVED lines=9> */
.L_x_181:
[----:B------:R-:W-:Y:S05]  /*5460*/  BSYNC B1 ;  /* 0x0000000000017941 */ /* 0x000fea0003800000 */
.L_x_180:
        /* <DEDUP_REMOVED lines=9> */
.L_x_183:
[----:B------:R-:W-:Y:S05]  /*5500*/  BSYNC B1 ;  /* 0x0000000000017941 */ /* 0x000fea0003800000 */
.L_x_182:
        /* <DEDUP_REMOVED lines=10> */
.L_x_185:
[----:B------:R-:W-:Y:S05]  /*55b0*/  BSYNC B1 ;  /* 0x0000000000017941 */ /* 0x000fea0003800000 */
.L_x_184:
        /* <DEDUP_REMOVED lines=10> */
.L_x_187:
[----:B------:R-:W-:Y:S05]  /*5660*/  BSYNC B1 ;  /* 0x0000000000017941 */ /* 0x000fea0003800000 */
.L_x_186:
        /* <DEDUP_REMOVED lines=9> */
.L_x_189:
[----:B------:R-:W-:Y:S05]  /*5700*/  BSYNC B1 ;  /* 0x0000000000017941 */ /* 0x000fea0003800000 */
.L_x_188:
        /* <DEDUP_REMOVED lines=9> */
.L_x_191:
[----:B------:R-:W-:Y:S05]  /*57a0*/  BSYNC B1 ;  /* 0x0000000000017941 */ /* 0x000fea0003800000 */
.L_x_190:
        /* <DEDUP_REMOVED lines=10> */
.L_x_193:
[----:B------:R-:W-:Y:S05]  /*5850*/  BSYNC B1 ;  /* 0x0000000000017941 */ /* 0x000fea0003800000 */
.L_x_192:
        /* <DEDUP_REMOVED lines=10> */
.L_x_195:
[----:B------:R-:W-:Y:S05]  /*5900*/  BSYNC B1 ;  /* 0x0000000000017941 */ /* 0x000fea0003800000 */
.L_x_194:
        /* <DEDUP_REMOVED lines=9> */
.L_x_197:
[----:B------:R-:W-:Y:S05]  /*59a0*/  BSYNC B1 ;  /* 0x0000000000017941 */ /* 0x000fea0003800000 */
.L_x_196:
        /* <DEDUP_REMOVED lines=9> */
.L_x_199:
[----:B------:R-:W-:Y:S05]  /*5a40*/  BSYNC B1 ;  /* 0x0000000000017941 */ /* 0x000fea0003800000 */
.L_x_198:
        /* <DEDUP_REMOVED lines=10> */
.L_x_201:
[----:B------:R-:W-:Y:S05]  /*5af0*/  BSYNC B1 ;  /* 0x0000000000017941 */ /* 0x000fea0003800000 */
.L_x_200:
        /* <DEDUP_REMOVED lines=10> */
.L_x_203:
[----:B------:R-:W-:Y:S05]  /*5ba0*/  BSYNC B1 ;  /* 0x0000000000017941 */ /* 0x000fea0003800000 */
.L_x_202:
        /* <DEDUP_REMOVED lines=9> */
.L_x_205:
[----:B------:R-:W-:Y:S05]  /*5c40*/  BSYNC B1 ;  /* 0x0000000000017941 */ /* 0x000fea0003800000 */
.L_x_204:
        /* <DEDUP_REMOVED lines=9> */
.L_x_207:
[----:B------:R-:W-:Y:S05]  /*5ce0*/  BSYNC B1 ;  /* 0x0000000000017941 */ /* 0x000fea0003800000 */
.L_x_206:
        /* <DEDUP_REMOVED lines=10> */
.L_x_209:
[----:B------:R-:W-:Y:S05]  /*5d90*/  BSYNC B1 ;  /* 0x0000000000017941 */ /* 0x000fea0003800000 */
.L_x_208:
        /* <DEDUP_REMOVED lines=10> */
.L_x_211:
[----:B------:R-:W-:Y:S05]  /*5e40*/  BSYNC B1 ;  /* 0x0000000000017941 */ /* 0x000fea0003800000 */
.L_x_210:
        /* <DEDUP_REMOVED lines=9> */
.L_x_213:
[----:B------:R-:W-:Y:S05]  /*5ee0*/  BSYNC B1 ;  /* 0x0000000000017941 */ /* 0x000fea0003800000 */
.L_x_212:
        /* <DEDUP_REMOVED lines=9> */
.L_x_215:
[----:B------:R-:W-:Y:S05]  /*5f80*/  BSYNC B1 ;  /* 0x0000000000017941 */ /* 0x000fea0003800000 */
.L_x_214:
        /* <DEDUP_REMOVED lines=10> */
.L_x_217:
[----:B------:R-:W-:Y:S05]  /*6030*/  BSYNC B1 ;  /* 0x0000000000017941 */ /* 0x000fea0003800000 */
.L_x_216:
        /* <DEDUP_REMOVED lines=10> */
.L_x_219:
[----:B------:R-:W-:Y:S05]  /*60e0*/  BSYNC B1 ;  /* 0x0000000000017941 */ /* 0x000fea0003800000 */
.L_x_218:
        /* <DEDUP_REMOVED lines=9> */
.L_x_221:
[----:B------:R-:W-:Y:S05]  /*6180*/  BSYNC B1 ;  /* 0x0000000000017941 */ /* 0x000fea0003800000 */
.L_x_220:
        /* <DEDUP_REMOVED lines=9> */
.L_x_223:
[----:B------:R-:W-:Y:S05]  /*6220*/  BSYNC B1 ;  /* 0x0000000000017941 */ /* 0x000fea0003800000 */
.L_x_222:
        /* <DEDUP_REMOVED lines=10> */
.L_x_225:
[----:B------:R-:W-:Y:S05]  /*62d0*/  BSYNC B1 ;  /* 0x0000000000017941 */ /* 0x000fea0003800000 */
.L_x_224:
        /* <DEDUP_REMOVED lines=10> */
.L_x_227:
[----:B------:R-:W-:Y:S05]  /*6380*/  BSYNC B1 ;  /* 0x0000000000017941 */ /* 0x000fea0003800000 */
.L_x_226:
        /* <DEDUP_REMOVED lines=9> */
.L_x_229:
[----:B------:R-:W-:Y:S05]  /*6420*/  BSYNC B1 ;  /* 0x0000000000017941 */ /* 0x000fea0003800000 */
.L_x_228:
        /* <DEDUP_REMOVED lines=9> */
.L_x_231:
[----:B------:R-:W-:Y:S05]  /*64c0*/  BSYNC B1 ;  /* 0x0000000000017941 */ /* 0x000fea0003800000 */
.L_x_230:
        /* <DEDUP_REMOVED lines=10> */
.L_x_233:
[----:B------:R-:W-:Y:S05]  /*6570*/  BSYNC B1 ;  /* 0x0000000000017941 */ /* 0x000fea0003800000 */
.L_x_232:
        /* <DEDUP_REMOVED lines=10> */
.L_x_235:
[----:B------:R-:W-:Y:S05]  /*6620*/  BSYNC B1 ;  /* 0x0000000000017941 */ /* 0x000fea0003800000 */
.L_x_234:
        /* <DEDUP_REMOVED lines=9> */
.L_x_237:
[----:B------:R-:W-:Y:S05]  /*66c0*/  BSYNC B1 ;  /* 0x0000000000017941 */ /* 0x000fea0003800000 */
.L_x_236:
        /* <DEDUP_REMOVED lines=9> */
.L_x_239:
[----:B------:R-:W-:Y:S05]  /*6760*/  BSYNC B1 ;  /* 0x0000000000017941 */ /* 0x000fea0003800000 */
.L_x_238:
        /* <DEDUP_REMOVED lines=10> */
.L_x_241:
[----:B------:R-:W-:Y:S05]  /*6810*/  BSYNC B1 ;  /* 0x0000000000017941 */ /* 0x000fea0003800000 */
.L_x_240:
        /* <DEDUP_REMOVED lines=10> */
.L_x_243:
[----:B------:R-:W-:Y:S05]  /*68c0*/  BSYNC B1 ;  /* 0x0000000000017941 */ /* 0x000fea0003800000 */
.L_x_242:
        /* <DEDUP_REMOVED lines=9> */
.L_x_245:
[----:B------:R-:W-:Y:S05]  /*6960*/  BSYNC B1 ;  /* 0x0000000000017941 */ /* 0x000fea0003800000 */
.L_x_244:
        /* <DEDUP_REMOVED lines=9> */
.L_x_247:
[----:B------:R-:W-:Y:S05]  /*6a00*/  BSYNC B1 ;  /* 0x0000000000017941 */ /* 0x000fea0003800000 */
.L_x_246:
        /* <DEDUP_REMOVED lines=10> */
.L_x_249:
[----:B------:R-:W-:Y:S05]  /*6ab0*/  BSYNC B1 ;  /* 0x0000000000017941 */ /* 0x000fea0003800000 */
.L_x_248:
        /* <DEDUP_REMOVED lines=10> */
.L_x_251:
[----:B------:R-:W-:Y:S05]  /*6b60*/  BSYNC B1 ;  /* 0x0000000000017941 */ /* 0x000fea0003800000 */
.L_x_250:
        /* <DEDUP_REMOVED lines=9> */
.L_x_253:
[----:B------:R-:W-:Y:S05]  /*6c00*/  BSYNC B1 ;  /* 0x0000000000017941 */ /* 0x000fea0003800000 */
.L_x_252:
        /* <DEDUP_REMOVED lines=9> */
.L_x_255:
[----:B------:R-:W-:Y:S05]  /*6ca0*/  BSYNC B1 ;  /* 0x0000000000017941 */ /* 0x000fea0003800000 */
.L_x_254:
        /* <DEDUP_REMOVED lines=10> */
.L_x_257:
[----:B------:R-:W-:Y:S05]  /*6d50*/  BSYNC B1 ;  /* 0x0000000000017941 */ /* 0x000fea0003800000 */
.L_x_256:
        /* <DEDUP_REMOVED lines=10> */
.L_x_259:
[----:B------:R-:W-:Y:S05]  /*6e00*/  BSYNC B1 ;  /* 0x0000000000017941 */ /* 0x000fea0003800000 */
.L_x_258:
        /* <DEDUP_REMOVED lines=9> */
.L_x_261:
[----:B------:R-:W-:Y:S05]  /*6ea0*/  BSYNC B1 ;  /* 0x0000000000017941 */ /* 0x000fea0003800000 */
.L_x_260:
        /* <DEDUP_REMOVED lines=9> */
.L_x_263:
[----:B------:R-:W-:Y:S05]  /*6f40*/  BSYNC B1 ;  /* 0x0000000000017941 */ /* 0x000fea0003800000 */
.L_x_262:
        /* <DEDUP_REMOVED lines=10> */
.L_x_265:
[----:B------:R-:W-:Y:S05]  /*6ff0*/  BSYNC B1 ;  /* 0x0000000000017941 */ /* 0x000fea0003800000 */
.L_x_264:
        /* <DEDUP_REMOVED lines=10> */
.L_x_267:
[----:B------:R-:W-:Y:S05]  /*70a0*/  BSYNC B1 ;  /* 0x0000000000017941 */ /* 0x000fea0003800000 */
.L_x_266:
        /* <DEDUP_REMOVED lines=9> */
.L_x_269:
[----:B------:R-:W-:Y:S05]  /*7140*/  BSYNC B1 ;  /* 0x0000000000017941 */ /* 0x000fea0003800000 */
.L_x_268:
        /* <DEDUP_REMOVED lines=9> */
.L_x_271:
[----:B------:R-:W-:Y:S05]  /*71e0*/  BSYNC B1 ;  /* 0x0000000000017941 */ /* 0x000fea0003800000 */
.L_x_270:
        /* <DEDUP_REMOVED lines=10> */
.L_x_273:
[----:B------:R-:W-:Y:S05]  /*7290*/  BSYNC B1 ;  /* 0x0000000000017941 */ /* 0x000fea0003800000 */
.L_x_272:
        /* <DEDUP_REMOVED lines=10> */
.L_x_275:
[----:B------:R-:W-:Y:S05]  /*7340*/  BSYNC B1 ;  /* 0x0000000000017941 */ /* 0x000fea0003800000 */
.L_x_274:
        /* <DEDUP_REMOVED lines=9> */
.L_x_277:
[----:B------:R-:W-:Y:S05]  /*73e0*/  BSYNC B1 ;  /* 0x0000000000017941 */ /* 0x000fea0003800000 */
.L_x_276:
        /* <DEDUP_REMOVED lines=9> */
.L_x_279:
[----:B------:R-:W-:Y:S05]  /*7480*/  BSYNC B1 ;  /* 0x0000000000017941 */ /* 0x000fea0003800000 */
.L_x_278:
        /* <DEDUP_REMOVED lines=10> */
.L_x_281:
[----:B------:R-:W-:Y:S05]  /*7530*/  BSYNC B1 ;  /* 0x0000000000017941 */ /* 0x000fea0003800000 */
.L_x_280:
        /* <DEDUP_REMOVED lines=10> */
.L_x_283:
[----:B------:R-:W-:Y:S05]  /*75e0*/  BSYNC B1 ;  /* 0x0000000000017941 */ /* 0x000fea0003800000 */
.L_x_282:
[----:B-----5:R-:W-:Y:S01]  /*75f0*/  LOP3.LUT R3, R24, 0xffffe000, RZ, 0xc0, !PT ;  /* 0xffffe00018037812 */ /* 0x020fe200078ec0ff */
[----:B------:R-:W-:Y:S01]  /*7600*/  BSSY B1, `(.L_x_284) ;  /* 0x0000008000017945 */ /* 0x000fe20003800000 */
[----:B------:R-:W-:-:S03]  /*7610*/  ISETP.GT.AND P1, PT, R0, 0x8, P1 ;  /* 0x000000080000780c */ /* 0x000fc60000f24270 */
[----:B01--4-:R-:W-:-:S04]  /*7620*/  FMUL R6, R3, R156 ;  /* 0x0000009c03067220 */ /* 0x013fc80000400000 */
[----:B------:R-:W-:-:S05]  /*7630*/  FFMA R149, R149, R155, R6 ;  /* 0x0000009b95957223 */ /* 0x000fca0000000006 */
[----:B------:R-:W-:-:S05]  /*7640*/  F2FP.TF32.F32.PACK_B R149, R149 ;  /* 0x00000095ff95723e */ /* 0x000fca00024050ff */
[----:B------:R0:W-:Y:S01]  /*7650*/  @P3 STG.E desc[UR36][R4.64+0x3e4], R149 ;  /* 0x0003e49504003986 */ /* 0x0001e2000c101924 */
[----:B------:R-:W-:Y:S05]  /*7660*/  @!P1 BRA `(.L_x_285) ;  /* 0x0000000000049947 */ /* 0x000fea0003800000 */
[----:B------:R1:W5:Y:S02]  /*7670*/  LDG.E.LTC128B R24, desc[UR36][R8.64+0x3e0] ;  /* 0x0003e02408187981 */ /* 0x000364000c1e1920 */
.L_x_285:
[----:B------:R-:W-:Y:S05]  /*7680*/  BSYNC B1 ;  /* 0x0000000000017941 */ /* 0x000fea0003800000 */
.L_x_284:
[----:B-----5:R-:W-:Y:S01]  /*7690*/  LOP3.LUT R3, R24, 0xffffe000, RZ, 0xc0, !PT ;  /* 0xffffe00018037812 */ /* 0x020fe200078ec0ff */
[----:B0-----:R-:W-:Y:S01]  /*76a0*/  @P1 IMAD.MOV.U32 R4, RZ, RZ, R10 ;  /* 0x000000ffff041224 */ /* 0x001fe200078e000a */
[----:B------:R-:W-:Y:S01]  /*76b0*/  ISETP.GT.AND P0, PT, R0, 0x8, P0 ;  /* 0x000000080000780c */ /* 0x000fe20000704270 */
[----:B------:R-:W-:Y:S01]  /*76c0*/  @P1 IMAD.MOV.U32 R5, RZ, RZ, R11 ;  /* 0x000000ffff051224 */ /* 0x000fe200078e000b */
[----:B------:R-:W-:Y:S01]  /*76d0*/  BSSY B1, `(.L_x_286) ;  /* 0x0000007000017945 */ /* 0x000fe20003800000 */
[----:B------:R-:W-:-:S04]  /*76e0*/  FMUL R3, R3, R156 ;  /* 0x0000009c03037220 */ /* 0x000fc80000400000 */
[----:B------:R-:W-:-:S05]  /*76f0*/  FFMA R3, R150, R155, R3 ;  /* 0x0000009b96037223 */ /* 0x000fca0000000003 */
[----:B------:R-:W-:-:S05]  /*7700*/  F2FP.TF32.F32.PACK_B R3, R3 ;  /* 0x00000003ff03723e */ /* 0x000fca00024050ff */
[----:B------:R0:W-:Y:S01]  /*7710*/  @P1 STG.E desc[UR36][R4.64+0x3e0], R3 ;  /* 0x0003e00304001986 */ /* 0x0001e2000c101924 */
[----:B------:R-:W-:Y:S05]  /*7720*/  @!P0 BRA `(.L_x_287) ;  /* 0x0000000000048947 */ /* 0x000fea0003800000 */
[----:B------:R4:W5:Y:S02]  /*7730*/  LDG.E.LTC128B R24, desc[UR36][R8.64+0x3e4] ;  /* 0x0003e42408187981 */ /* 0x000964000c1e1920 */
.L_x_287:
[----:B------:R-:W-:Y:S05]  /*7740*/  BSYNC B1 ;  /* 0x0000000000017941 */ /* 0x000fea0003800000 */
.L_x_286:
[----:B------:R-:W-:Y:S05]  /*7750*/  @!P0 BRA `(.L_x_288) ;  /* 0x0000002400308947 */ /* 0x000fea0003800000 */
[----:B0----5:R-:W-:-:S05]  /*7760*/  LOP3.LUT R3, R24, 0xffffe000, RZ, 0xc0, !PT ;  /* 0xffffe00018037812 */ /* 0x021fca00078ec0ff */
[----:B------:R-:W-:-:S04]  /*7770*/  FMUL R0, R3, R156 ;  /* 0x0000009c03007220 */ /* 0x000fc80000400000 */
[----:B------:R-:W-:-:S05]  /*7780*/  FFMA R151, R151, R155, R0 ;  /* 0x0000009b97977223 */ /* 0x000fca0000000000 */
[----:B------:R-:W-:-:S05]  /*7790*/  F2FP.TF32.F32.PACK_B R151, R151 ;  /* 0x00000097ff97723e */ /* 0x000fca00024050ff */
[----:B------:R0:W-:Y:S01]  /*77a0*/  STG.E desc[UR36][R10.64+0x3e4], R151 ;  /* 0x0003e4970a007986 */ /* 0x0001e2000c101924 */
[----:B------:R-:W-:Y:S05]  /*77b0*/  BRA `(.L_x_288) ;  /* 0x0000002400187947 */ /* 0x000fea0003800000 */
.L_x_35:
[----:B------:R-:W-:Y:S01]  /*77c0*/  ISETP.GT.AND P3, PT, R3, 0x1, PT ;  /* 0x000000010300780c */ /* 0x000fe20003f64270 */
[----:B------:R-:W-:Y:S01]  /*77d0*/  ULDC.64 UR4, c[0x0][0x5c0] ;  /* 0x0001700000047ab9 */ /* 0x000fe20000000a00 */
[-C--:B------:R-:W-:Y:S01]  /*77e0*/  FMUL R9, R24, R155.reuse ;  /* 0x0000009b18097220 */ /* 0x080fe20000400000 */
[----:B------:R-:W-:Y:S01]  /*77f0*/  LEA R4, P4, R162, UR4, 0x2 ;  /* 0x00000004a2047c11 */ /* 0x000fe2000f8810ff */
[-C--:B------:R-:W-:Y:S01]  /*7800*/  FMUL R25, R25, R155.reuse ;  /* 0x0000009b19197220 */ /* 0x080fe20000400000 */
[----:B------:R-:W-:Y:S01]  /*7810*/  ISETP.GT.AND P0, PT, R0, RZ, P3 ;  /* 0x000000ff0000720c */ /* 0x000fe20001f04270 */
[-C--:B------:R-:W-:Y:S01]  /*7820*/  FMUL R27, R27, R155.reuse ;  /* 0x0000009b1b1b7220 */ /* 0x080fe20000400000 */
[----:B------:R-:W-:Y:S01]  /*7830*/  LEA.HI.X R5, R162, UR5, R173, 0x2, P4 ;  /* 0x00000005a2057c11 */ /* 0x000fe2000a0f14ad */
[----:B------:R-:W-:Y:S01]  /*7840*/  FMUL R29, R29, R155 ;  /* 0x0000009b1d1d7220 */ /* 0x000fe20000400000 */
[----:B------:R-:W-:Y:S01]  /*7850*/  F2FP.TF32.F32.PACK_B R9, R9 ;  /* 0x00000009ff09723e */ /* 0x000fe200024050ff */
[----:B------:R-:W-:Y:S01]  /*7860*/  FMUL R31, R31, R155 ;  /* 0x0000009b1f1f7220 */ /* 0x000fe20000400000 */
[----:B------:R-:W-:Y:S01]  /*7870*/  F2FP.TF32.F32.PACK_B R25, R25 ;  /* 0x00000019ff19723e */ /* 0x000fe200024050ff */
[-C--:B------:R-:W-:Y:S01]  /*7880*/  FMUL R13, R32, R155.reuse ;  /* 0x0000009b200d7220 */ /* 0x080fe20000400000 */
[C---:B------:R-:W-:Y:S01]  /*7890*/  SHF.L.U64.HI R7, R10.reuse, 0x5, R11 ;  /* 0x000000050a077819 */ /* 0x040fe2000001020b */
[----:B------:R0:W-:Y:S01]  /*78a0*/  @P2 STG.E desc[UR36][R4.64], R9 ;  /* 0x0000000904002986 */ /* 0x0001e2000c101924 */
[----:B------:R-:W-:Y:S01]  /*78b0*/  LEA R6, P4, R10, R4, 0x5 ;  /* 0x000000040a067211 */ /* 0x000fe200078828ff */
[-C--:B------:R-:W-:Y:S01]  /*78c0*/  FMUL R11, R26, R155.reuse ;  /* 0x0000009b1a0b7220 */ /* 0x080fe20000400000 */
[C---:B------:R-:W-:Y:S01]  /*78d0*/  ISETP.GT.AND P1, PT, R0.reuse, 0x8, P1 ;  /* 0x000000080000780c */ /* 0x040fe20000f24270 */
[----:B------:R-:W-:Y:S01]  /*78e0*/  @P0 STG.E desc[UR36][R4.64+0x4], R25 ;  /* 0x0000041904000986 */ /* 0x000fe2000c101924 */
[----:B------:R-:W-:Y:S01]  /*78f0*/  ISETP.GT.AND P2, PT, R3, 0x8, PT ;  /* 0x000000080300780c */ /* 0x000fe20003f44270 */
[----:B------:R-:W-:Y:S01]  /*7900*/  IMAD.X R7, R7, 0x1, R5, P4 ;  /* 0x0000000107077824 */ /* 0x000fe200020e0605 */
[C---:B------:R-:W-:Y:S01]  /*7910*/  ISETP.GT.AND P3, PT, R0.reuse, 0x8, P3 ;  /* 0x000000080000780c */ /* 0x040fe20001f64270 */
[-C--:B------:R-:W-:Y:S01]  /*7920*/  FMUL R33, R33, R155.reuse ;  /* 0x0000009b21217220 */ /* 0x080fe20000400000 */
[----:B------:R-:W-:Y:S01]  /*7930*/  ISETP.GT.AND P0, PT, R3, 0x9, PT ;  /* 0x000000090300780c */ /* 0x000fe20003f04270 */
[-C--:B------:R-:W-:Y:S01]  /*7940*/  FMUL R35, R35, R155.reuse ;  /* 0x0000009b23237220 */ /* 0x080fe20000400000 */
[----:B------:R-:W-:Y:S01]  /*7950*/  ISETP.GT.AND P5, PT, R0, RZ, P2 ;  /* 0x000000ff0000720c */ /* 0x000fe200017a4270 */
[-C--:B0-----:R-:W-:Y:S01]  /*7960*/  FMUL R9, R28, R155.reuse ;  /* 0x0000009b1c097220 */ /* 0x081fe20000400000 */
[C---:B------:R-:W-:Y:S01]  /*7970*/  ISETP.GT.AND P4, PT, R0.reuse, RZ, P0 ;  /* 0x000000ff0000720c */ /* 0x040fe20000784270 */
[----:B------:R-:W-:Y:S01]  /*7980*/  FMUL R37, R37, R155 ;  /* 0x0000009b25257220 */ /* 0x000fe20000400000 */
[----:B------:R-:W-:Y:S01]  /*7990*/  F2FP.TF32.F32.PACK_B R11, R11 ;  /* 0x0000000bff0b723e */ /* 0x000fe200024050ff */
[----:B------:R-:W-:Y:S01]  /*79a0*/  FMUL R39, R39, R155 ;  /* 0x0000009b27277220 */ /* 0x000fe20000400000 */
[----:B------:R-:W-:Y:S01]  /*79b0*/  F2FP.TF32.F32.PACK_B R27, R27 ;  /* 0x0000001bff1b723e */ /* 0x000fe200024050ff */
[----:B------:R-:W-:Y:S01]  /*79c0*/  FMUL R41, R41, R155 ;  /* 0x0000009b29297220 */ /* 0x000fe20000400000 */
[----:B------:R-:W-:Y:S01]  /*79d0*/  F2FP.TF32.F32.PACK_B R9, R9 ;  /* 0x00000009ff09723e */ /* 0x000fe200024050ff */
[----:B------:R0:W-:Y:S01]  /*79e0*/  @P1 STG.E desc[UR36][R6.64], R11 ;  /* 0x0000000b06001986 */ /* 0x0001e2000c101924 */
[----:B------:R-:W-:Y:S01]  /*79f0*/  F2FP.TF32.F32.PACK_B R29, R29 ;  /* 0x0000001dff1d723e */ /* 0x000fe200024050ff */
[-C--:B------:R-:W-:Y:S01]  /*7a00*/  FMUL R43, R43, R155.reuse ;  /* 0x0000009b2b2b7220 */ /* 0x080fe20000400000 */
[C---:B------:R-:W-:Y:S01]  /*7a10*/  ISETP.GT.AND P1, PT, R3.reuse, 0x10, PT ;  /* 0x000000100300780c */ /* 0x040fe20003f24270 */
[----:B------:R-:W-:Y:S01]  /*7a20*/  @P3 STG.E desc[UR36][R6.64+0x4], R27 ;  /* 0x0000041b06003986 */ /* 0x000fe2000c101924 */
[----:B------:R-:W-:Y:S01]  /*7a30*/  ISETP.GT.AND P3, PT, R3, 0x11, PT ;  /* 0x000000110300780c */ /* 0x000fe20003f64270 */
[-C--:B------:R-:W-:Y:S01]  /*7a40*/  FMUL R45, R45, R155.reuse ;  /* 0x0000009b2d2d7220 */ /* 0x080fe20000400000 */
[C---:B------:R-:W-:Y:S01]  /*7a50*/  ISETP.GT.AND P2, PT, R0.reuse, 0x8, P2 ;  /* 0x000000080000780c */ /* 0x040fe20001744270 */
[----:B------:R1:W-:Y:S01]  /*7a60*/  @P5 STG.E desc[UR36][R4.64+0x20], R9 ;  /* 0x0000200904005986 */ /* 0x0003e2000c101924 */
[C---:B------:R-:W-:Y:S01]  /*7a70*/  ISETP.GT.AND P0, PT, R0.reuse, 0x8, P0 ;  /* 0x000000080000780c */ /* 0x040fe20000704270 */
[-C--:B------:R-:W-:Y:S01]  /*7a80*/  FMUL R47, R47, R155.reuse ;  /* 0x0000009b2f2f7220 */ /* 0x080fe20000400000 */
[----:B------:R-:W-:Y:S01]  /*7a90*/  ISETP.GT.AND P5, PT, R0, RZ, P1 ;  /* 0x000000ff0000720c */ /* 0x000fe20000fa4270 */
[----:B------:R-:W-:Y:S01]  /*7aa0*/  @P4 STG.E desc[UR36][R4.64+0x24], R29 ;  /* 0x0000241d04004986 */ /* 0x000fe2000c101924 */
[-C--:B0-----:R-:W-:Y:S01]  /*7ab0*/  FMUL R11, R30, R155.reuse ;  /* 0x0000009b1e0b7220 */ /* 0x081fe20000400000 */
[----:B------:R-:W-:Y:S01]  /*7ac0*/  ISETP.GT.AND P4, PT, R0, RZ, P3 ;  /* 0x000000ff0000720c */ /* 0x000fe20001f84270 */
[----:B------:R-:W-:Y:S01]  /*7ad0*/  FMUL R49, R49, R155 ;  /* 0x0000009b31317220 */ /* 0x000fe20000400000 */
[----:B------:R-:W-:Y:S01]  /*7ae0*/  F2FP.TF32.F32.PACK_B R31, R31 ;  /* 0x0000001fff1f723e */ /* 0x000fe200024050ff */
[----:B------:R-:W-:Y:S01]  /*7af0*/  FMUL R51, R51, R155 ;  /* 0x0000009b33337220 */ /* 0x000fe20000400000 */
[----:B------:R-:W-:Y:S01]  /*7b00*/  F2FP.TF32.F32.PACK_B R11, R11 ;  /* 0x0000000bff0b723e */ /* 0x000fe200024050ff */
[----:B------:R-:W-:Y:S01]  /*7b10*/  FMUL R53, R53, R155 ;  /* 0x0000009b35357220 */ /* 0x000fe20000400000 */
[----:B------:R-:W-:Y:S01]  /*7b20*/  F2FP.TF32.F32.PACK_B R13, R13 ;  /* 0x0000000dff0d723e */ /* 0x000fe200024050ff */
[----:B-1----:R-:W-:Y:S01]  /*7b30*/  FMUL R9, R34, R155 ;  /* 0x0000009b22097220 */ /* 0x002fe20000400000 */
[----:B------:R-:W-:Y:S01]  /*7b40*/  F2FP.TF32.F32.PACK_B R33, R33 ;  /* 0x00000021ff21723e */ /* 0x000fe200024050ff */
[----:B------:R0:W-:Y:S01]  /*7b50*/  @P2 STG.E desc[UR36][R6.64+0x20], R11 ;  /* 0x0000200b06002986 */ /* 0x0001e2000c101924 */
[C---:B------:R-:W-:Y:S01]  /*7b60*/  ISETP.GT.AND P1, PT, R0.reuse, 0x8, P1 ;  /* 0x000000080000780c */ /* 0x040fe20000f24270 */
[-C--:B------:R-:W-:Y:S01]  /*7b70*/  FMUL R55, R55, R155.reuse ;  /* 0x0000009b37377220 */ /* 0x080fe20000400000 */
[C---:B------:R-:W-:Y:S01]  /*7b80*/  ISETP.GT.AND P2, PT, R3.reuse, 0x19, PT ;  /* 0x000000190300780c */ /* 0x040fe20003f44270 */
[----:B------:R-:W-:Y:S01]  /*7b90*/  @P0 STG.E desc[UR36][R6.64+0x24], R31 ;  /* 0x0000241f06000986 */ /* 0x000fe2000c101924 */
[----:B------:R-:W-:Y:S01]  /*7ba0*/  ISETP.GT.AND P0, PT, R3, 0x18, PT ;  /* 0x000000180300780c */ /* 0x000fe20003f04270 */
[----:B------:R-:W-:Y:S01]  /*7bb0*/  FMUL R57, R57, R155 ;  /* 0x0000009b39397220 */ /* 0x000fe20000400000 */
[----:B------:R-:W-:Y:S01]  /*7bc0*/  F2FP.TF32.F32.PACK_B R9, R9 ;  /* 0x00000009ff09723e */ /* 0x000fe200024050ff */
[----:B------:R1:W-:Y:S01]  /*7bd0*/  @P5 STG.E desc[UR36][R4.64+0x40], R13 ;  /* 0x0000400d04005986 */ /* 0x0003e2000c101924 */
[C---:B------:R-:W-:Y:S01]  /*7be0*/  ISETP.GT.AND P5, PT, R0.reuse, RZ, P0 ;  /* 0x000000ff0000720c */ /* 0x040fe200007a4270 */
[----:B------:R-:W-:Y:S01]  /*7bf0*/  FMUL R59, R59, R155 ;  /* 0x0000009b3b3b7220 */ /* 0x000fe20000400000 */
[----:B------:R-:W-:Y:S01]  /*7c00*/  F2FP.TF32.F32.PACK_B R35, R35 ;  /* 0x00000023ff23723e */ /* 0x000fe200024050ff */
[----:B------:R-:W-:Y:S01]  /*7c10*/  @P4 STG.E desc[UR36][R4.64+0x44], R33 ;  /* 0x0000442104004986 */ /* 0x000fe2000c101924 */
[----:B------:R-:W-:Y:S01]  /*7c20*/  ISETP.GT.AND P4, PT, R0, 0x8, P3 ;  /* 0x000000080000780c */ /* 0x000fe20001f84270 */
[----:B0-----:R-:W-:Y:S01]  /*7c30*/  FMUL R11, R36, R155 ;  /* 0x0000009b240b7220 */ /* 0x001fe20000400000 */
[----:B------:R-:W-:Y:S01]  /*7c40*/  ISETP.GT.AND P3, PT, R0, RZ, P2 ;  /* 0x000000ff0000720c */ /* 0x000fe20001764270 */
[----:B------:R0:W-:Y:S01]  /*7c50*/  @P1 STG.E desc[UR36][R6.64+0x40], R9 ;  /* 0x0000400906001986 */ /* 0x0001e2000c101924 */
[----:B------:R-:W-:Y:S01]  /*7c60*/  F2FP.TF32.F32.PACK_B R37, R37 ;  /* 0x00000025ff25723e */ /* 0x000fe200024050ff */
[----:B------:R-:W-:Y:S01]  /*7c70*/  FMUL R61, R61, R155 ;  /* 0x0000009b3d3d7220 */ /* 0x000fe20000400000 */
[----:B------:R-:W-:Y:S01]  /*7c80*/  F2FP.TF32.F32.PACK_B R11, R11 ;  /* 0x0000000bff0b723e */ /* 0x000fe200024050ff */
[-C--:B-1----:R-:W-:Y:S01]  /*7c90*/  FMUL R13, R40, R155.reuse ;  /* 0x0000009b280d7220 */ /* 0x082fe20000400000 */
[----:B------:R-:W-:Y:S01]  /*7ca0*/  ISETP.GT.AND P1, PT, R3, 0x20, PT ;  /* 0x000000200300780c */ /* 0x000fe20003f24270 */
[-C--:B------:R-:W-:Y:S01]  /*7cb0*/  FMUL R63, R63, R155.reuse ;  /* 0x0000009b3f3f7220 */ /* 0x080fe20000400000 */
[C---:B------:R-:W-:Y:S01]  /*7cc0*/  ISETP.GT.AND P0, PT, R0.reuse, 0x8, P0 ;  /* 0x000000080000780c */ /* 0x040fe20000704270 */
[----:B------:R-:W-:Y:S01]  /*7cd0*/  FMUL R65, R65, R155 ;  /* 0x0000009b41417220 */ /* 0x000fe20000400000 */
[----:B------:R-:W-:Y:S01]  /*7ce0*/  F2FP.TF32.F32.PACK_B R39, R39 ;  /* 0x00000027ff27723e */ /* 0x000fe200024050ff */
[----:B------:R-:W-:Y:S01]  /*7cf0*/  @P4 STG.E desc[UR36][R6.64+0x44], R35 ;  /* 0x0000442306004986 */ /* 0x000fe2000c101924 */
[----:B------:R-:W-:Y:S01]  /*7d00*/  ISETP.GT.AND P4, PT, R0, 0x8, P2 ;  /* 0x000000080000780c */ /* 0x000fe20001784270 */
[-C--:B0-----:R-:W-:Y:S01]  /*7d10*/  FMUL R9, R38, R155.reuse ;  /* 0x0000009b26097220 */ /* 0x081fe20000400000 */
[----:B------:R-:W-:Y:S01]  /*7d20*/  ISETP.GT.AND P2, PT, R3, 0x21, PT ;  /* 0x000000210300780c */ /* 0x000fe20003f44270 */
[----:B------:R0:W-:Y:S01]  /*7d30*/  @P5 STG.E desc[UR36][R4.64+0x60], R11 ;  /* 0x0000600b04005986 */ /* 0x0001e2000c101924 */
[C---:B------:R-:W-:Y:S01]  /*7d40*/  ISETP.GT.AND P5, PT, R0.reuse, RZ, P1 ;  /* 0x000000ff0000720c */ /* 0x040fe20000fa4270 */
[----:B------:R-:W-:Y:S01]  /*7d50*/  FMUL R67, R67, R155 ;  /* 0x0000009b43437220 */ /* 0x000fe20000400000 */
[----:B------:R-:W-:Y:S01]  /*7d60*/  F2FP.TF32.F32.PACK_B R9, R9 ;  /* 0x00000009ff09723e */ /* 0x000fe200024050ff */
[----:B------:R-:W-:Y:S01]  /*7d70*/  @P3 STG.E desc[UR36][R4.64+0x64], R37 ;  /* 0x0000642504003986 */ /* 0x000fe2000c101924 */
[C---:B------:R-:W-:Y:S01]  /*7d80*/  ISETP.GT.AND P3, PT, R0.reuse, RZ, P2 ;  /* 0x000000ff0000720c */ /* 0x040fe20001764270 */
[----:B------:R-:W-:Y:S01]  /*7d90*/  FMUL R69, R69, R155 ;  /* 0x0000009b45457220 */ /* 0x000fe20000400000 */
[----:B------:R-:W-:Y:S01]  /*7da0*/  F2FP.TF32.F32.PACK_B R13, R13 ;  /* 0x0000000dff0d723e */ /* 0x000fe200024050ff */
[----:B------:R1:W-:Y:S01]  /*7db0*/  @P0 STG.E desc[UR36][R6.64+0x60], R9 ;  /* 0x0000600906000986 */ /* 0x0003e2000c101924 */
[----:B------:R-:W-:Y:S01]  /*7dc0*/  F2FP.TF32.F32.PACK_B R41, R41 ;  /* 0x00000029ff29723e */ /* 0x000fe200024050ff */
[-C--:B------:R-:W-:Y:S01]  /*7dd0*/  FMUL R71, R71, R155.reuse ;  /* 0x0000009b47477220 */ /* 0x080fe20000400000 */
[C---:B------:R-:W-:Y:S01]  /*7de0*/  ISETP.GT.AND P0, PT, R3.reuse, 0x28, PT ;  /* 0x000000280300780c */ /* 0x040fe20003f04270 */
[----:B------:R-:W-:Y:S01]  /*7df0*/  @P4 STG.E desc[UR36][R6.64+0x64], R39 ;  /* 0x0000642706004986 */ /* 0x000fe2000c101924 */
[----:B------:R-:W-:Y:S01]  /*7e00*/  ISETP.GT.AND P1, PT, R0, 0x8, P1 ;  /* 0x000000080000780c */ /* 0x000fe20000f24270 */
[-C--:B0-----:R-:W-:Y:S01]  /*7e10*/  FMUL R11, R44, R155.reuse ;  /* 0x0000009b2c0b7220 */ /* 0x081fe20000400000 */
[C---:B------:R-:W-:Y:S01]  /*7e20*/  ISETP.GT.AND P4, PT, R0.reuse, 0x8, P2 ;  /* 0x000000080000780c */ /* 0x040fe20001784270 */
[----:B------:R0:W-:Y:S01]  /*7e30*/  @P5 STG.E desc[UR36][R4.64+0x80], R13 ;  /* 0x0000800d04005986 */ /* 0x0001e2000c101924 */
[----:B------:R-:W-:Y:S01]  /*7e40*/  ISETP.GT.AND P2, PT, R3, 0x29, PT ;  /* 0x000000290300780c */ /* 0x000fe20003f44270 */
[-C--:B------:R-:W-:Y:S01]  /*7e50*/  FMUL R73, R73, R155.reuse ;  /* 0x0000009b49497220 */ /* 0x080fe20000400000 */
[----:B------:R-:W-:Y:S01]  /*7e60*/  ISETP.GT.AND P5, PT, R0, RZ, P0 ;  /* 0x000000ff0000720c */ /* 0x000fe200007a4270 */
[-C--:B-1----:R-:W-:Y:S01]  /*7e70*/  FMUL R9, R42, R155.reuse ;  /* 0x0000009b2a097220 */ /* 0x082fe20000400000 */
[----:B------:R-:W-:Y:S01]  /*7e80*/  @P3 STG.E desc[UR36][R4.64+0x84], R41 ;  /* 0x0000842904003986 */ /* 0x000fe2000c101924 */
[----:B------:R-:W-:Y:S01]  /*7e90*/  ISETP.GT.AND P3, PT, R0, RZ, P2 ;  /* 0x000000ff0000720c */ /* 0x000fe20001764270 */
[----:B------:R-:W-:Y:S01]  /*7ea0*/  FMUL R75, R75, R155 ;  /* 0x0000009b4b4b7220 */ /* 0x000fe20000400000 */
[----:B------:R-:W-:Y:S01]  /*7eb0*/  F2FP.TF32.F32.PACK_B R43, R43 ;  /* 0x0000002bff2b723e */ /* 0x000fe200024050ff */
[----:B------:R-:W-:Y:S01]  /*7ec0*/  FMUL R77, R77, R155 ;  /* 0x0000009b4d4d7220 */ /* 0x000fe20000400000 */
[----:B------:R-:W-:Y:S01]  /*7ed0*/  F2FP.TF32.F32.PACK_B R9, R9 ;  /* 0x00000009ff09723e */ /* 0x000fe200024050ff */
[----:B------:R-:W-:Y:S01]  /*7ee0*/  FMUL R79, R79, R155 ;  /* 0x0000009b4f4f7220 */ /* 0x000fe20000400000 */
[----:B------:R-:W-:Y:S01]  /*7ef0*/  F2FP.TF32.F32.PACK_B R11, R11 ;  /* 0x0000000bff0b723e */ /* 0x000fe200024050ff */
[----:B0-----:R-:W-:Y:S01]  /*7f00*/  FMUL R13, R48, R155 ;  /* 0x0000009b300d7220 */ /* 0x001fe20000400000 */
[----:B------:R-:W-:Y:S01]  /*7f10*/  F2FP.TF32.F32.PACK_B R45, R45 ;  /* 0x0000002dff2d723e */ /* 0x000fe200024050ff */
[----:B------:R0:W-:Y:S01]  /*7f20*/  @P1 STG.E desc[UR36][R6.64+0x80], R9 ;  /* 0x0000800906001986 */ /* 0x0001e2000c101924 */
[----:B------:R-:W-:Y:S01]  /*7f30*/  ISETP.GT.AND P1, PT, R3, 0x30, PT ;  /* 0x000000300300780c */ /* 0x000fe20003f24270 */
[-C--:B------:R-:W-:Y:S01]  /*7f40*/  FMUL R81, R81, R155.reuse ;  /* 0x0000009b51517220 */ /* 0x080fe20000400000 */
[C---:B------:R-:W-:Y:S01]  /*7f50*/  ISETP.GT.AND P0, PT, R0.reuse, 0x8, P0 ;  /* 0x000000080000780c */ /* 0x040fe20000704270 */
[----:B------:R-:W-:Y:S01]  /*7f60*/  @P4 STG.E desc[UR36][R6.64+0x84], R43 ;  /* 0x0000842b06004986 */ /* 0x000fe2000c101924 */
[C---:B------:R-:W-:Y:S01]  /*7f70*/  ISETP.GT.AND P4, PT, R0.reuse, 0x8, P2 ;  /* 0x000000080000780c */ /* 0x040fe20001784270 */
[-C--:B------:R-:W-:Y:S01]  /*7f80*/  FMUL R83, R83, R155.reuse ;  /* 0x0000009b53537220 */ /* 0x080fe20000400000 */
[----:B------:R-:W-:Y:S01]  /*7f90*/  ISETP.GT.AND P2, PT, R3, 0x31, PT ;  /* 0x000000310300780c */ /* 0x000fe20003f44270 */
[----:B------:R1:W-:Y:S01]  /*7fa0*/  @P5 STG.E desc[UR36][R4.64+0xa0], R11 ;  /* 0x0000a00b04005986 */ /* 0x0003e2000c101924 */
[----:B------:R-:W-:Y:S01]  /*7fb0*/  ISETP.GT.AND P5, PT, R0, RZ, P1 ;  /* 0x000000ff0000720c */ /* 0x000fe20000fa4270 */
[----:B------:R-:W-:Y:S01]  /*7fc0*/  FMUL R85, R85, R155 ;  /* 0x0000009b55557220 */ /* 0x000fe20000400000 */
[----:B------:R-:W-:Y:S01]  /*7fd0*/  F2FP.TF32.F32.PACK_B R47, R47 ;  /* 0x0000002fff2f723e */ /* 0x000fe200024050ff */
[-C--:B0-----:R-:W-:Y:S01]  /*7fe0*/  FMUL R9, R46, R155.reuse ;  /* 0x0000009b2e097220 */ /* 0x081fe20000400000 */
        /* <DEDUP_REMOVED lines=8> */
[-C--:B-1----:R-:W-:Y:S01]  /*8070*/  FMUL R11, R52, R155.reuse ;  /* 0x0000009b340b7220 */ /* 0x082fe20000400000 */
[C---:B------:R-:W-:Y:S01]  /*8080*/  ISETP.GT.AND P1, PT, R0.reuse, 0x8, P1 ;  /* 0x000000080000780c */ /* 0x040fe20000f24270 */
[----:B------:R0:W-:Y:S01]  /*8090*/  @P0 STG.E desc[UR36][R6.64+0xa0], R9 ;  /* 0x0000a00906000986 */ /* 0x0001e2000c101924 */
[----:B------:R-:W-:Y:S01]  /*80a0*/  ISETP.GT.AND P0, PT, R3, 0x38, PT ;  /* 0x000000380300780c */ /* 0x000fe20003f04270 */
[----:B------:R-:W-:Y:S01]  /*80b0*/  FMUL R93, R93, R155 ;  /* 0x0000009b5d5d7220 */ /* 0x000fe20000400000 */
[----:B------:R-:W-:Y:S01]  /*80c0*/  F2FP.TF32.F32.PACK_B R51, R51 ;  /* 0x00000033ff33723e */ /* 0x000fe200024050ff */
        /* <DEDUP_REMOVED lines=10> */
[C---:B------:R-:W-:Y:S01]  /*8170*/  ISETP.GT.AND P3, PT, R0.reuse, RZ, P2 ;  /* 0x000000ff0000720c */ /* 0x040fe20001764270 */
[----:B------:R-:W-:Y:S01]  /*8180*/  FMUL R99, R99, R155 ;  /* 0x0000009b63637220 */ /* 0x000fe20000400000 */
[----:B------:R-:W-:Y:S01]  /*8190*/  F2FP.TF32.F32.PACK_B R53, R53 ;  /* 0x00000035ff35723e */ /* 0x000fe200024050ff */
[----:B------:R-:W-:Y:S01]  /*81a0*/  FMUL R101, R101, R155 ;  /* 0x0000009b65657220 */ /* 0x000fe20000400000 */
[----:B------:R-:W-:Y:S01]  /*81b0*/  F2FP.TF32.F32.PACK_B R9, R9 ;  /* 0x00000009ff09723e */ /* 0x000fe200024050ff */
[-C--:B------:R-:W-:Y:S01]  /*81c0*/  FMUL R103, R103, R155.reuse ;  /* 0x0000009b67677220 */ /* 0x080fe20000400000 */
[----:B------:R-:W-:Y:S01]  /*81d0*/  ISETP.GT.AND P0, PT, R0, 0x8, P0 ;  /* 0x000000080000780c */ /* 0x000fe20000704270 */
[----:B-1----:R-:W-:Y:S01]  /*81e0*/  FMUL R13, R56, R155 ;  /* 0x0000009b380d7220 */ /* 0x002fe20000400000 */
[----:B------:R-:W-:Y:S01]  /*81f0*/  F2FP.TF32.F32.PACK_B R55, R55 ;  /* 0x00000037ff37723e */ /* 0x000fe200024050ff */
        /* <DEDUP_REMOVED lines=15> */
[-C--:B------:R-:W-:Y:S01]  /*82f0*/  FMUL R111, R111, R155.reuse ;  /* 0x0000009b6f6f7220 */ /* 0x080fe20000400000 */
[----:B------:R-:W-:Y:S01]  /*8300*/  ISETP.GT.AND P1, PT, R0, 0x8, P1 ;  /* 0x000000080000780c */ /* 0x000fe20000f24270 */
[----:B------:R-:W-:Y:S01]  /*8310*/  FMUL R113, R113, R155 ;  /* 0x0000009b71717220 */ /* 0x000fe20000400000 */
[----:B------:R-:W-:Y:S01]  /*8320*/  F2FP.TF32.F32.PACK_B R9, R9 ;  /* 0x00000009ff09723e */ /* 0x000fe200024050ff */
[-C--:B------:R-:W-:Y:S01]  /*8330*/  FMUL R115, R115, R155.reuse ;  /* 0x0000009b73737220 */ /* 0x080fe20000400000 */
[----:B-1----:R-:W-:Y:S01]  /*8340*/  FMUL R11, R60, R155 ;  /* 0x0000009b3c0b7220 */ /* 0x002fe20000400000 */
[----:B------:R-:W-:Y:S01]  /*8350*/  F2FP.TF32.F32.PACK_B R59, R59 ;  /* 0x0000003bff3b723e */ /* 0x000fe200024050ff */
[-C--:B------:R-:W-:Y:S01]  /*8360*/  FMUL R117, R117, R155.reuse ;  /* 0x0000009b75757220 */ /* 0x080fe20000400000 */
        /* <DEDUP_REMOVED lines=58> */
[----:B0-----:R-:W-:Y:S01]  /*8710*/  FMUL R9, R66, R155 ;  /* 0x0000009b42097220 */ /* 0x001fe20000400000 */
[----:B------:R-:W-:Y:S01]  /*8720*/  @P3 STG.E desc[UR36][R4.64+0x144], R65 ;  /* 0x0001444104003986 */ /* 0x000fe2000c101924 */
[----:B------:R-:W-:-:S02]  /*8730*/  ISETP.GT.AND P3, PT, R0, RZ, P2 ;  /* 0x000000ff0000720c */ /* 0x000fc40001764270 */
[----:B------:R-:W-:Y:S02]  /*8740*/  ISETP.GT.AND P0, PT, R0, 0x8, P0 ;  /* 0x000000080000780c */ /* 0x000fe40000704270 */
[----:B------:R-:W-:Y:S01]  /*8750*/  F2FP.TF32.F32.PACK_B R9, R9 ;  /* 0x00000009ff09723e */ /* 0x000fe200024050ff */
[----:B-1----:R-:W-:Y:S01]  /*8760*/  FMUL R13, R72, R155 ;  /* 0x0000009b480d7220 */ /* 0x002fe20000400000 */
[----:B------:R-:W-:-:S03]  /*8770*/  F2FP.TF32.F32.PACK_B R71, R71 ;  /* 0x00000047ff47723e */ /* 0x000fc600024050ff */
[----:B------:R0:W-:Y:S01]  /*8780*/  @P1 STG.E desc[UR36][R6.64+0x140], R9 ;  /* 0x0001400906001986 */ /* 0x0001e2000c101924 */
[C---:B------:R-:W-:Y:S02]  /*8790*/  ISETP.GT.AND P1, PT, R3.reuse, 0x60, PT ;  /* 0x000000600300780c */ /* 0x040fe40003f24270 */
[----:B------:R-:W-:Y:S01]  /*87a0*/  F2FP.TF32.F32.PACK_B R13, R13 ;  /* 0x0000000dff0d723e */ /* 0x000fe200024050ff */
[----:B------:R-:W-:Y:S01]  /*87b0*/  @P4 STG.E desc[UR36][R6.64+0x144], R67 ;  /* 0x0001444306004986 */ /* 0x000fe2000c101924 */
[C---:B------:R-:W-:Y:S02]  /*87c0*/  ISETP.GT.AND P4, PT, R0.reuse, 0x8, P2 ;  /* 0x000000080000780c */ /* 0x040fe40001784270 */
[----:B------:R-:W-:Y:S01]  /*87d0*/  ISETP.GT.AND P2, PT, R3, 0x61, PT ;  /* 0x000000610300780c */ /* 0x000fe20003f44270 */
[----:B------:R1:W-:Y:S01]  /*87e0*/  @P5 STG.E desc[UR36][R4.64+0x160], R11 ;  /* 0x0001600b04005986 */ /* 0x0003e2000c101924 */
[----:B------:R-:W-:Y:S02]  /*87f0*/  ISETP.GT.AND P5, PT, R0, RZ, P1 ;  /* 0x000000ff0000720c */ /* 0x000fe40000fa4270 */
        /* <DEDUP_REMOVED lines=257> */
[----:B------:R-:W-:Y:S01]  /*9810*/  @P3 STG.E desc[UR36][R4.64+0x364], R133 ;  /* 0x0003648504003986 */ /* 0x000fe2000c101924 */
[----:B0-----:R-:W-:Y:S01]  /*9820*/  FMUL R9, R134, R155 ;  /* 0x0000009b86097220 */ /* 0x001fe20000400000 */
[----:B------:R-:W-:-:S02]  /*9830*/  ISETP.GT.AND P3, PT, R0, RZ, P2 ;  /* 0x000000ff0000720c */ /* 0x000fc40001764270 */
[----:B------:R-:W-:Y:S02]  /*9840*/  ISETP.GT.AND P1, PT, R0, 0x8, P1 ;  /* 0x000000080000780c */ /* 0x000fe40000f24270 */
[----:B------:R-:W-:Y:S01]  /*9850*/  F2FP.TF32.F32.PACK_B R9, R9 ;  /* 0x00000009ff09723e */ /* 0x000fe200024050ff */
[----:B-1----:R-:W-:Y:S01]  /*9860*/  FMUL R11, R140, R155 ;  /* 0x0000009b8c0b7220 */ /* 0x002fe20000400000 */
[----:B------:R-:W-:-:S03]  /*9870*/  F2FP.TF32.F32.PACK_B R139, R139 ;  /* 0x0000008bff8b723e */ /* 0x000fc600024050ff */
[----:B------:R0:W-:Y:S01]  /*9880*/  @P0 STG.E desc[UR36][R6.64+0x360], R9 ;  /* 0x0003600906000986 */ /* 0x0001e2000c101924 */
[----:B------:R-:W-:Y:S02]  /*9890*/  F2FP.TF32.F32.PACK_B R141, R141 ;  /* 0x0000008dff8d723e */ /* 0x000fe400024050ff */
[----:B------:R-:W-:Y:S01]  /*98a0*/  F2FP.TF32.F32.PACK_B R11, R11 ;  /* 0x0000000bff0b723e */ /* 0x000fe200024050ff */
[----:B------:R-:W-:Y:S01]  /*98b0*/  @P4 STG.E desc[UR36][R6.64+0x364], R135 ;  /* 0x0003648706004986 */ /* 0x000fe2000c101924 */
[C---:B------:R-:W-:Y:S02]  /*98c0*/  ISETP.GT.AND P4, PT, R3.reuse, 0xe8, PT ;  /* 0x000000e80300780c */ /* 0x040fe40003f84270 */
[----:B------:R-:W-:Y:S01]  /*98d0*/  F2FP.TF32.F32.PACK_B R143, R143 ;  /* 0x0000008fff8f723e */ /* 0x000fe200024050ff */
[----:B------:R1:W-:Y:S01]  /*98e0*/  @P5 STG.E desc[UR36][R4.64+0x380], R13 ;  /* 0x0003800d04005986 */ /* 0x0003e2000c101924 */
[----:B------:R-:W-:Y:S02]  /*98f0*/  ISETP.GT.AND P5, PT, R3, 0xe9, PT ;  /* 0x000000e90300780c */ /* 0x000fe40003fa4270 */
[----:B------:R-:W-:Y:S01]  /*9900*/  F2FP.TF32.F32.PACK_B R145, R145 ;  /* 0x00000091ff91723e */ /* 0x000fe200024050ff */
[----:B------:R-:W-:Y:S01]  /*9910*/  @P3 STG.E desc[UR36][R4.64+0x384], R137 ;  /* 0x0003848904003986 */ /* 0x000fe2000c101924 */
[----:B------:R-:W-:Y:S01]  /*9920*/  ISETP.GT.AND P3, PT, R0, 0x8, P2 ;  /* 0x000000080000780c */ /* 0x000fe20001764270 */
[----:B0-----:R-:W-:Y:S01]  /*9930*/  FMUL R9, R138, R155 ;  /* 0x0000009b8a097220 */ /* 0x001fe20000400000 */
[----:B------:R-:W-:-:S02]  /*9940*/  ISETP.GT.AND P2, PT, R0, RZ, P4 ;  /* 0x000000ff0000720c */ /* 0x000fc40002744270 */
[C---:B------:R-:W-:Y:S02]  /*9950*/  ISETP.GT.AND P0, PT, R0.reuse, RZ, P5 ;  /* 0x000000ff0000720c */ /* 0x040fe40002f04270 */
[----:B------:R-:W-:Y:S01]  /*9960*/  ISETP.GT.AND P4, PT, R0, 0x8, P4 ;  /* 0x000000080000780c */ /* 0x000fe20002784270 */
[----:B-1----:R-:W-:Y:S01]  /*9970*/  FMUL R13, R142, R155 ;  /* 0x0000009b8e0d7220 */ /* 0x002fe20000400000 */
[----:B------:R-:W-:Y:S02]  /*9980*/  ISETP.GT.AND P5, PT, R0, 0x8, P5 ;  /* 0x000000080000780c */ /* 0x000fe40002fa4270 */
[----:B------:R-:W-:Y:S02]  /*9990*/  F2FP.TF32.F32.PACK_B R9, R9 ;  /* 0x00000009ff09723e */ /* 0x000fe400024050ff */
[----:B------:R-:W-:Y:S02]  /*99a0*/  F2FP.TF32.F32.PACK_B R13, R13 ;  /* 0x0000000dff0d723e */ /* 0x000fe400024050ff */
[----:B------:R-:W-:Y:S01]  /*99b0*/  F2FP.TF32.F32.PACK_B R147, R147 ;  /* 0x00000093ff93723e */ /* 0x000fe200024050ff */
[----:B------:R0:W-:Y:S01]  /*99c0*/  @P1 STG.E desc[UR36][R6.64+0x380], R9 ;  /* 0x0003800906001986 */ /* 0x0001e2000c101924 */
[----:B------:R-:W-:-:S02]  /*99d0*/  ISETP.GT.AND P1, PT, R3, 0xf8, PT ;  /* 0x000000f80300780c */ /* 0x000fc40003f24270 */
[----:B------:R-:W-:Y:S01]  /*99e0*/  F2FP.TF32.F32.PACK_B R149, R149 ;  /* 0x00000095ff95723e */ /* 0x000fe200024050ff */
[----:B------:R-:W-:Y:S01]  /*99f0*/  @P3 STG.E desc[UR36][R6.64+0x384], R139 ;  /* 0x0003848b06003986 */ /* 0x000fe2000c101924 */
[C---:B------:R-:W-:Y:S02]  /*9a00*/  ISETP.GT.AND P3, PT, R3.reuse, 0xf0, PT ;  /* 0x000000f00300780c */ /* 0x040fe40003f64270 */
[----:B------:R-:W-:Y:S01]  /*9a10*/  F2FP.TF32.F32.PACK_B R151, R151 ;  /* 0x00000097ff97723e */ /* 0x000fe200024050ff */
[----:B------:R1:W-:Y:S01]  /*9a20*/  @P2 STG.E desc[UR36][R4.64+0x3a0], R11 ;  /* 0x0003a00b04002986 */ /* 0x0003e2000c101924 */
[----:B------:R-:W-:-:S03]  /*9a30*/  ISETP.GT.AND P2, PT, R3, 0xf1, PT ;  /* 0x000000f10300780c */ /* 0x000fc60003f44270 */
[----:B------:R-:W-:Y:S01]  /*9a40*/  @P0 STG.E desc[UR36][R4.64+0x3a4], R141 ;  /* 0x0003a48d04000986 */ /* 0x000fe2000c101924 */
[----:B------:R-:W-:Y:S01]  /*9a50*/  ISETP.GT.AND P0, PT, R3, 0xf9, PT ;  /* 0x000000f90300780c */ /* 0x000fe20003f04270 */
[-C--:B------:R-:W-:Y:S01]  /*9a60*/  FMUL R3, R144, R155.reuse ;  /* 0x0000009b90037220 */ /* 0x080fe20000400000 */
[----:B0-----:R-:W-:Y:S01]  /*9a70*/  FMUL R9, R146, R155 ;  /* 0x0000009b92097220 */ /* 0x001fe20000400000 */
[----:B------:R0:W-:Y:S01]  /*9a80*/  @P4 STG.E desc[UR36][R6.64+0x3a0], R13 ;  /* 0x0003a00d06004986 */ /* 0x0001e2000c101924 */
[C---:B------:R-:W-:Y:S02]  /*9a90*/  ISETP.GT.AND P4, PT, R0.reuse, RZ, P2 ;  /* 0x000000ff0000720c */ /* 0x040fe40001784270 */
[----:B------:R-:W-:Y:S01]  /*9aa0*/  F2FP.TF32.F32.PACK_B R3, R3 ;  /* 0x00000003ff03723e */ /* 0x000fe200024050ff */
[----:B------:R-:W-:Y:S01]  /*9ab0*/  @P5 STG.E desc[UR36][R6.64+0x3a4], R143 ;  /* 0x0003a48f06005986 */ /* 0x000fe2000c101924 */
[----:B------:R-:W-:Y:S01]  /*9ac0*/  ISETP.GT.AND P5, PT, R0, RZ, P3 ;  /* 0x000000ff0000720c */ /* 0x000fe20001fa4270 */
[----:B-1----:R-:W-:Y:S01]  /*9ad0*/  FMUL R11, R148, R155 ;  /* 0x0000009b940b7220 */ /* 0x002fe20000400000 */
[----:B------:R-:W-:-:S02]  /*9ae0*/  ISETP.GT.AND P3, PT, R0, 0x8, P3 ;  /* 0x000000080000780c */ /* 0x000fc40001f64270 */
[----:B------:R-:W-:Y:S02]  /*9af0*/  ISETP.GT.AND P2, PT, R0, 0x8, P2 ;  /* 0x000000080000780c */ /* 0x000fe40001744270 */
[----:B------:R-:W-:Y:S01]  /*9b00*/  F2FP.TF32.F32.PACK_B R9, R9 ;  /* 0x00000009ff09723e */ /* 0x000fe200024050ff */
[----:B0-----:R-:W-:Y:S01]  /*9b10*/  FMUL R13, R150, R155 ;  /* 0x0000009b960d7220 */ /* 0x001fe20000400000 */
[----:B------:R-:W-:-:S04]  /*9b20*/  F2FP.TF32.F32.PACK_B R11, R11 ;  /* 0x0000000bff0b723e */ /* 0x000fc800024050ff */
[----:B------:R-:W-:Y:S01]  /*9b30*/  F2FP.TF32.F32.PACK_B R13, R13 ;  /* 0x0000000dff0d723e */ /* 0x000fe200024050ff */
[----:B------:R-:W-:Y:S01]  /*9b40*/  @P5 STG.E desc[UR36][R4.64+0x3c0], R3 ;  /* 0x0003c00304005986 */ /* 0x000fe2000c101924 */
[C---:B------:R-:W-:Y:S02]  /*9b50*/  ISETP.GT.AND P5, PT, R0.reuse, RZ, P1 ;  /* 0x000000ff0000720c */ /* 0x040fe40000fa4270 */
[C---:B------:R-:W-:Y:S01]  /*9b60*/  ISETP.GT.AND P1, PT, R0.reuse, 0x8, P1 ;  /* 0x000000080000780c */ /* 0x040fe20000f24270 */
[----:B------:R-:W-:Y:S01]  /*9b70*/  @P4 STG.E desc[UR36][R4.64+0x3c4], R145 ;  /* 0x0003c49104004986 */ /* 0x000fe2000c101924 */
[C---:B------:R-:W-:Y:S02]  /*9b80*/  ISETP.GT.AND P4, PT, R0.reuse, RZ, P0 ;  /* 0x000000ff0000720c */ /* 0x040fe40000784270 */
[----:B------:R-:W-:Y:S01]  /*9b90*/  ISETP.GT.AND P0, PT, R0, 0x8, P0 ;  /* 0x000000080000780c */ /* 0x000fe20000704270 */
[----:B------:R-:W-:Y:S04]  /*9ba0*/  @P3 STG.E desc[UR36][R6.64+0x3c0], R9 ;  /* 0x0003c00906003986 */ /* 0x000fe8000c101924 */
[----:B------:R-:W-:Y:S04]  /*9bb0*/  @P2 STG.E desc[UR36][R6.64+0x3c4], R147 ;  /* 0x0003c49306002986 */ /* 0x000fe8000c101924 */
[----:B------:R-:W-:Y:S04]  /*9bc0*/  @P5 STG.E desc[UR36][R4.64+0x3e0], R11 ;  /* 0x0003e00b04005986 */ /* 0x000fe8000c101924 */
[----:B------:R0:W-:Y:S02]  /*9bd0*/  @P4 STG.E desc[UR36][R4.64+0x3e4], R149 ;  /* 0x0003e49504004986 */ /* 0x0001e4000c101924 */
[----:B0-----:R-:W-:-:S02]  /*9be0*/  @P1 IMAD.MOV.U32 R4, RZ, RZ, R6 ;  /* 0x000000ffff041224 */ /* 0x001fc400078e0006 */
[----:B------:R-:W-:-:S05]  /*9bf0*/  @P1 IMAD.MOV.U32 R5, RZ, RZ, R7 ;  /* 0x000000ffff051224 */ /* 0x000fca00078e0007 */
[----:B------:R0:W-:Y:S04]  /*9c00*/  @P1 STG.E desc[UR36][R4.64+0x3e0], R13 ;  /* 0x0003e00d04001986 */ /* 0x0001e8000c101924 */
[----:B------:R0:W-:Y:S02]  /*9c10*/  @P0 STG.E desc[UR36][R6.64+0x3e4], R151 ;  /* 0x0003e49706000986 */ /* 0x0001e4000c101924 */
.L_x_288:
[----:B------:R-:W-:Y:S05]  /*9c20*/  BSYNC B0 ;  /* 0x0000000000007941 */ /* 0x000fea0003800000 */
.L_x_34:
[----:B------:R-:W-:Y:S01]  /*9c30*/  ULDC UR4, c[0x0][0xc] ;  /* 0x0000030000047ab9 */ /* 0x000fe20000000800 */
[----:B------:R-:W-:Y:S01]  /*9c40*/  ULDC UR5, c[0x0][0x10] ;  /* 0x0000040000057ab9 */ /* 0x000fe20000000800 */
[----:B0-----:R-:W0:Y:S01]  /*9c50*/  LDC R3, c[0x0][0x14] ;  /* 0x00000500ff037b82 */ /* 0x001e220000000800 */
[----:B------:R-:W-:Y:S01]  /*9c60*/  UIMAD.WIDE.U32 UR4, UR4, UR5, URZ ;  /* 0x00000005040472a5 */ /* 0x000fe2000f8e003f */
[----:B------:R-:W-:Y:S01]  /*9c70*/  PRMT R0, RZ, 0x7610, R0 ;  /* 0x00007610ff007816 */ /* 0x000fe20000000000 */
[----:B------:R-:W-:Y:S02]  /*9c80*/  IMAD.MOV.U32 R153, RZ, RZ, -0x1 ;  /* 0xffffffffff997424 */ /* 0x000fe400078e00ff */
[----:B------:R-:W-:Y:S02]  /*9c90*/  IMAD.MOV.U32 R23, RZ, RZ, -0x1 ;  /* 0xffffffffff177424 */ /* 0x000fe400078e00ff */
[----:B0-----:R-:W-:-:S04]  /*9ca0*/  IMAD.WIDE.U32 R16, R3, UR4, R16 ;  /* 0x0000000403107c25 */ /* 0x001fc8000f8e0010 */
[----:B------:R-:W-:Y:S01]  /*9cb0*/  IMAD R3, R3, UR5, RZ ;  /* 0x0000000503037c24 */ /* 0x000fe2000f8e02ff */
[----:B------:R-:W-:Y:S02]  /*9cc0*/  ULDC.64 UR4, c[0x0][0x650] ;  /* 0x0001940000047ab9 */ /* 0x000fe40000000a00 */
[----:B------:R-:W-:Y:S01]  /*9cd0*/  ISETP.GE.U32.AND P0, PT, R16, UR4, PT ;  /* 0x0000000410007c0c */ /* 0x000fe2000bf06070 */
[----:B------:R-:W-:-:S05]  /*9ce0*/  IMAD.IADD R17, R17, 0x1, R3 ;  /* 0x0000000111117824 */ /* 0x000fca00078e0203 */
[----:B------:R-:W-:-:S13]  /*9cf0*/  ISETP.GE.U32.AND.EX P0, PT, R17, UR5, PT, P0 ;  /* 0x0000000511007c0c */ /* 0x000fda000bf06100 */
[----:B------:R-:W-:Y:S05]  /*9d00*/  @P0 BRA `(.L_x_289) ;  /* 0x0000000400640947 */ /* 0x000fea0003800000 */
[----:B------:R-:W0:Y:S01]  /*9d10*/  S2R R12, SR_CTAID.X ;  /* 0x00000000000c7919 */ /* 0x000e220000002500 */
[----:B---3--:R-:W3:Y:S01]  /*9d20*/  LDC.64 R10, c[0x0][0x628] ;  /* 0x00018a00ff0a7b82 */ /* 0x008ee20000000a00 */
[----:B------:R-:W-:Y:S01]  /*9d30*/  ULDC UR4, c[0x0][0x150] ;  /* 0x0000540000047ab9 */ /* 0x000fe20000000800 */
[----:B-12-4-:R-:W-:Y:S01]  /*9d40*/  IMAD.MOV.U32 R8, RZ, RZ, R16 ;  /* 0x000000ffff087224 */ /* 0x016fe200078e0010 */
[----:B-----5:R-:W1:Y:S01]  /*9d50*/  S2R R24, SR_CTAID.Y ;  /* 0x0000000000187919 */ /* 0x020e620000002600 */
[----:B------:R-:W-:-:S04]  /*9d60*/  IMAD.MOV.U32 R9, RZ, RZ, R17 ;  /* 0x000000ffff097224 */ /* 0x000fc800078e0011 */
[----:B------:R-:W2:Y:S08]  /*9d70*/  LDC R21, c[0x0][0x144] ;  /* 0x00005100ff157b82 */ /* 0x000eb00000000800 */
[----:B------:R-:W4:Y:S08]  /*9d80*/  LDC R0, c[0x0][0x630] ;  /* 0x00018c00ff007b82 */ /* 0x000f300000000800 */
[----:B------:R-:W1:Y:S01]  /*9d90*/  LDC.64 R14, c[0x0][0x620] ;  /* 0x00018800ff0e7b82 */ /* 0x000e620000000a00 */
[----:B---3--:R-:W-:-:S04]  /*9da0*/  ISETP.NE.U32.AND P0, PT, R10, RZ, PT ;  /* 0x000000ff0a00720c */ /* 0x008fc80003f05070 */
[----:B------:R-:W-:Y:S02]  /*9db0*/  ISETP.NE.AND.EX P0, PT, R11, RZ, PT, P0 ;  /* 0x000000ff0b00720c */ /* 0x000fe40003f05300 */
[----:B0-----:R-:W-:-:S05]  /*9dc0*/  I2FP.F32.U32 R3, R12 ;  /* 0x0000000c00037245 */ /* 0x001fca0000201000 */
[----:B------:R-:W-:-:S04]  /*9dd0*/  FMUL R3, R3, UR4 ;  /* 0x0000000403037c20 */ /* 0x000fc80008400000 */
[----:B------:R0:W3:Y:S02]  /*9de0*/  F2I.U32.TRUNC.NTZ R20, R3 ;  /* 0x0000000300147305 */ /* 0x0000e4000020f000 */
[----:B--2-4-:R-:W-:Y:S05]  /*9df0*/  @!P0 BRA `(.L_x_290) ;  /* 0x0000000000288947 */ /* 0x014fea0003800000 */
[----:B0-----:R-:W0:Y:S02]  /*9e00*/  LDC R3, c[0x0][0x634] ;  /* 0x00018d00ff037b82 */ /* 0x001e240000000800 */
        /* <DEDUP_REMOVED lines=9> */
.L_x_290:
[----:B------:R-:W2:Y:S01]  /*9ea0*/  LDC.64 R28, c[0x0][0x640] ;  /* 0x00019000ff1c7b82 */ /* 0x000ea20000000a00 */
[-CC-:B------:R-:W-:Y:S01]  /*9eb0*/  SHF.R.U64 R23, R8, R0.reuse, R9.reuse ;  /* 0x0000000008177219 */ /* 0x180fe20000001209 */
[----:B---3--:R-:W-:Y:S01]  /*9ec0*/  IMAD.MOV R20, RZ, RZ, -R20 ;  /* 0x000000ffff147224 */ /* 0x008fe200078e0a14 */
[----:B------:R-:W-:Y:S01]  /*9ed0*/  SHF.R.U32.HI R0, RZ, R0, R9 ;  /* 0x00000000ff007219 */ /* 0x000fe20000011609 */
[----:B------:R-:W-:Y:S01]  /*9ee0*/  ULDC UR4, c[0x0][0x154] ;  /* 0x0000550000047ab9 */ /* 0x000fe20000000800 */
[----:B0-----:R-:W-:Y:S01]  /*9ef0*/  IADD3 R3, P0, RZ, -R23, RZ ;  /* 0x80000017ff037210 */ /* 0x001fe20007f1e0ff */
[----:B------:R-:W-:Y:S02]  /*9f00*/  IMAD R21, R21, R20, R12 ;  /* 0x0000001415157224 */ /* 0x000fe400078e020c */
[----:B------:R-:W0:Y:S01]  /*9f10*/  LDC R6, c[0x0][0x618] ;  /* 0x00018600ff067b82 */ /* 0x000e220000000800 */
[----:B------:R-:W-:Y:S02]  /*9f20*/  IMAD.MOV.U32 R7, RZ, RZ, 0x1 ;  /* 0x00000001ff077424 */ /* 0x000fe400078e00ff */
[----:B------:R-:W-:-:S04]  /*9f30*/  IMAD.X R5, RZ, RZ, ~R0, P0 ;  /* 0x000000ffff057224 */ /* 0x000fc800000e0e00 */
[-C--:B-1----:R-:W-:Y:S01]  /*9f40*/  IMAD R0, R5, R14.reuse, RZ ;  /* 0x0000000e05007224 */ /* 0x082fe200078e02ff */
[----:B------:R-:W1:Y:S01]  /*9f50*/  LDC R8, c[0x0][0x608] ;  /* 0x00018200ff087b82 */ /* 0x000e620000000800 */
[----:B------:R-:W-:-:S04]  /*9f60*/  IMAD.WIDE.U32 R4, R3, R14, R16 ;  /* 0x0000000e03047225 */ /* 0x000fc800078e0010 */
[----:B------:R-:W-:Y:S01]  /*9f70*/  IMAD R3, R3, R15, R0 ;  /* 0x0000000f03037224 */ /* 0x000fe200078e0200 */
[----:B------:R-:W-:Y:S02]  /*9f80*/  I2FP.F32.U32 R0, R24 ;  /* 0x0000001800007245 */ /* 0x000fe40000201000 */
[----:B------:R-:W3:Y:S01]  /*9f90*/  LDC R26, c[0x0][0x658] ;  /* 0x00019600ff1a7b82 */ /* 0x000ee20000000800 */
[----:B------:R-:W-:Y:S01]  /*9fa0*/  IMAD.IADD R3, R5, 0x1, R3 ;  /* 0x0000000105037824 */ /* 0x000fe200078e0203 */
[----:B--2---:R-:W-:Y:S01]  /*9fb0*/  ISETP.NE.U32.AND P0, PT, R28, RZ, PT ;  /* 0x000000ff1c00720c */ /* 0x004fe20003f05070 */
[----:B------:R-:W-:Y:S01]  /*9fc0*/  FMUL R0, R0, UR4 ;  /* 0x0000000400007c20 */ /* 0x000fe20008400000 */
[----:B------:R-:W-:Y:S02]  /*9fd0*/  IMAD.MOV.U32 R5, RZ, RZ, -0x1 ;  /* 0xffffffffff057424 */ /* 0x000fe400078e00ff */
[----:B------:R-:W-:Y:S01]  /*9fe0*/  ISETP.NE.AND.EX P0, PT, R29, RZ, PT, P0 ;  /* 0x000000ff1d00720c */ /* 0x000fe20003f05300 */
[----:B------:R2:W4:Y:S01]  /*9ff0*/  F2I.U32.TRUNC.NTZ R13, R0 ;  /* 0x00000000000d7305 */ /* 0x000522000020f000 */
[----:B------:R-:W2:Y:S01]  /*a000*/  LDC R15, c[0x0][0x148] ;  /* 0x00005200ff0f7b82 */ /* 0x000ea20000000800 */
[----:B0-----:R-:W-:-:S02]  /*a010*/  SHF.R.U64 R12, R4, R6, R3 ;  /* 0x00000006040c7219 */ /* 0x001fc40000001203 */
[----:B------:R-:W-:-:S05]  /*a020*/  SHF.R.U32.HI R3, RZ, R6, R3 ;  /* 0x00000006ff037219 */ /* 0x000fca0000011603 */
[----:B------:R-:W0:Y:S01]  /*a030*/  LDC R20, c[0x0][0x600] ;  /* 0x00018000ff147b82 */ /* 0x000e220000000800 */
[-CC-:B-1----:R-:W-:Y:S02]  /*a040*/  SHF.R.U64 R10, R12, R8.reuse, R3.reuse ;  /* 0x000000080c0a7219 */ /* 0x182fe40000001203 */
[----:B------:R-:W-:-:S05]  /*a050*/  SHF.R.U32.HI R3, RZ, R8, R3 ;  /* 0x00000008ff037219 */ /* 0x000fca0000011603 */
[----:B------:R-:W1:Y:S01]  /*a060*/  LDC R27, c[0x0][0x648] ;  /* 0x00019200ff1b7b82 */ /* 0x000e620000000800 */
[-C--:B---3--:R-:W-:Y:S02]  /*a070*/  SHF.L.U32 R4, R5, R26.reuse, RZ ;  /* 0x0000001a05047219 */ /* 0x088fe400000006ff */
[--C-:B------:R-:W-:Y:S02]  /*a080*/  SHF.R.U64 R14, R10, R26, R3.reuse ;  /* 0x0000001a0a0e7219 */ /* 0x100fe40000001203 */
[----:B------:R-:W-:Y:S02]  /*a090*/  LOP3.LUT R25, RZ, R4, RZ, 0x33, !PT ;  /* 0x00000004ff197212 */ /* 0x000fe400078e33ff */
[-C--:B------:R-:W-:Y:S01]  /*a0a0*/  SHF.R.U32.HI R5, RZ, R26.reuse, R3 ;  /* 0x0000001aff057219 */ /* 0x080fe20000011603 */
[----:B------:R-:W3:Y:S01]  /*a0b0*/  LDC R30, c[0x0][0x638] ;  /* 0x00018e00ff1e7b82 */ /* 0x000ee20000000800 */
[----:B------:R-:W-:Y:S01]  /*a0c0*/  SHF.L.U32 R154, R7, R26, RZ ;  /* 0x0000001a079a7219 */ /* 0x000fe200000006ff */
[----:B------:R-:W-:-:S06]  /*a0d0*/  IMAD.MOV.U32 R4, RZ, RZ, R14 ;  /* 0x000000ffff047224 */ /* 0x000fcc00078e000e */
[----:B------:R-:W0:Y:S01]  /*a0e0*/  LDC R31, c[0x0][0x610] ;  /* 0x00018400ff1f7b82 */ /* 0x000e220000000800 */
[----:B----4-:R-:W-:Y:S05]  /*a0f0*/  @!P0 BRA `(.L_x_291) ;  /* 0x0000000000288947 */ /* 0x010fea0003800000 */
        /* <DEDUP_REMOVED lines=10> */
.L_x_291:
[----:B------:R-:W-:Y:S01]  /*a1a0*/  ISETP.NE.AND P0, PT, R2, 0x1, PT ;  /* 0x000000010200780c */ /* 0x000fe20003f05270 */
[----:B0-----:R-:W-:Y:S01]  /*a1b0*/  VIADD R7, R20, 0xffffffff ;  /* 0xffffffff14077836 */ /* 0x001fe20000000000 */
[----:B-12---:R-:W-:Y:S01]  /*a1c0*/  SHF.R.U64 R0, R4, R27, R5 ;  /* 0x0000001b04007219 */ /* 0x006fe20000001205 */
[----:B------:R-:W-:Y:S01]  /*a1d0*/  IMAD.MOV R13, RZ, RZ, -R13 ;  /* 0x000000ffff0d7224 */ /* 0x000fe200078e0a0d */
[----:B------:R-:W-:Y:S01]  /*a1e0*/  LOP3.LUT R5, R10, R25, RZ, 0xc0, !PT ;  /* 0x000000190a057212 */ /* 0x000fe200078ec0ff */
[----:B------:R-:W-:Y:S02]  /*a1f0*/  IMAD.MOV.U32 R4, RZ, RZ, 0x1 ;  /* 0x00000001ff047424 */ /* 0x000fe400078e00ff */
[----:B------:R-:W-:Y:S02]  /*a200*/  IMAD.MOV R3, RZ, RZ, -R0 ;  /* 0x000000ffff037224 */ /* 0x000fe400078e0a00 */
[----:B------:R-:W-:Y:S01]  /*a210*/  IMAD R154, R154, R0, R5 ;  /* 0x000000009a9a7224 */ /* 0x000fe200078e0205 */
[----:B------:R-:W-:Y:S01]  /*a220*/  LOP3.LUT R5, R12, R7, RZ, 0xc0, !PT ;  /* 0x000000070c057212 */ /* 0x000fe200078ec0ff */
[----:B---3--:R-:W-:-:S02]  /*a230*/  IMAD R0, R3, R30, R14 ;  /* 0x0000001e03007224 */ /* 0x008fc400078e020e */
[----:B------:R-:W-:Y:S02]  /*a240*/  @P0 IMAD R21, R15, R13, R24 ;  /* 0x0000000d0f150224 */ /* 0x000fe400078e0218 */
[----:B------:R-:W-:Y:S01]  /*a250*/  IMAD R3, R0, R20, R5 ;  /* 0x0000001400037224 */ /* 0x000fe200078e0205 */
[----:B------:R-:W-:Y:S01]  /*a260*/  PRMT R0, R4, 0x7610, R0 ;  /* 0x0000761004007816 */ /* 0x000fe20000000000 */
[----:B------:R-:W-:-:S05]  /*a270*/  IMAD R154, R154, R31, R21 ;  /* 0x0000001f9a9a7224 */ /* 0x000fca00078e0215 */
[----:B------:R-:W-:Y:S02]  /*a280*/  SEL R153, R3, R154, !P0 ;  /* 0x0000009a03997207 */ /* 0x000fe40004000000 */
[----:B------:R-:W-:-:S07]  /*a290*/  SEL R154, R154, R3, !P0 ;  /* 0x000000039a9a7207 */ /* 0x000fce0004000000 */
.L_x_289:
[----:B------:R-:W-:-:S13]  /*a2a0*/  LOP3.LUT P0, RZ, R0, 0xff, RZ, 0xc0, !PT ;  /* 0x000000ff00ff7812 */ /* 0x000fda000780c0ff */
[----:B------:R-:W-:Y:S05]  /*a2b0*/  @P0 BRA `(.L_x_292) ;  /* 0xffffff6c00c80947 */ /* 0x000fea000383ffff */
[----:B------:R-:W-:Y:S05]  /*a2c0*/  EXIT ;  /* 0x000000000000794d */ /* 0x000fea0003800000 */
.L_x_7:
[----:B0-----:R-:W-:Y:S01]  /*a2d0*/  ULDC.64 UR4, c[0x0][0x650] ;  /* 0x0001940000047ab9 */ /* 0x001fe20000000a00 */
        /* <DEDUP_REMOVED lines=25> */
.L_x_294:
[----:B------:R-:W0:Y:S01]  /*a470*/  LDC.64 R28, c[0x0][0x640] ;  /* 0x00019000ff1c7b82 */ /* 0x000e220000000a00 */
[-CC-:B------:R-:W-:Y:S01]  /*a480*/  SHF.R.U64 R22, R12, R6.reuse, R13.reuse ;  /* 0x000000060c167219 */ /* 0x180fe2000000120d */
[----:B------:R-:W-:Y:S01]  /*a490*/  IMAD.MOV.U32 R30, RZ, RZ, 0x1 ;  /* 0x00000001ff1e7424 */ /* 0x000fe200078e00ff */
[----:B------:R-:W-:Y:S02]  /*a4a0*/  SHF.R.U32.HI R6, RZ, R6, R13 ;  /* 0x00000006ff067219 */ /* 0x000fe4000001160d */
        /* <DEDUP_REMOVED lines=8> */
[----:B------:R-:W-:Y:S01]  /*a530*/  IMAD.IADD R9, R9, 0x1, R11 ;  /* 0x0000000109097824 */ /* 0x000fe200078e020b */
[----:B0-----:R-:W-:-:S04]  /*a540*/  ISETP.NE.U32.AND P0, PT, R28, RZ, PT ;  /* 0x000000ff1c00720c */ /* 0x001fc80003f05070 */
[----:B------:R-:W-:Y:S02]  /*a550*/  ISETP.NE.AND.EX P0, PT, R29, RZ, PT, P0 ;  /* 0x000000ff1d00720c */ /* 0x000fe40003f05300 */
[----:B------:R-:W0:Y:S01]  /*a560*/  LDC R20, c[0x0][0x600] ;  /* 0x00018000ff147b82 */ /* 0x000e220000000800 */
[-CC-:B-1----:R-:W-:Y:S01]  /*a570*/  SHF.R.U64 R14, R8, R10.reuse, R9.reuse ;  /* 0x0000000a080e7219 */ /* 0x182fe20000001209 */
[----:B------:R-:W-:Y:S01]  /*a580*/  IMAD.MOV.U32 R8, RZ, RZ, -0x1 ;  /* 0xffffffffff087424 */ /* 0x000fe200078e00ff */
[----:B------:R-:W-:-:S05]  /*a590*/  SHF.R.U32.HI R9, RZ, R10, R9 ;  /* 0x0000000aff097219 */ /* 0x000fca0000011609 */
[----:B------:R-:W1:Y:S01]  /*a5a0*/  LDC R26, c[0x0][0x648] ;  /* 0x00019200ff1a7b82 */ /* 0x000e620000000800 */
[-CC-:B--2---:R-:W-:Y:S02]  /*a5b0*/  SHF.R.U64 R21, R14, R12.reuse, R9.reuse ;  /* 0x0000000c0e157219 */ /* 0x184fe40000001209 */
[----:B------:R-:W-:-:S05]  /*a5c0*/  SHF.R.U32.HI R6, RZ, R12, R9 ;  /* 0x0000000cff067219 */ /* 0x000fca0000011609 */
[----:B------:R-:W2:Y:S01]  /*a5d0*/  LDC R27, c[0x0][0x638] ;  /* 0x00018e00ff1b7b82 */ /* 0x000ea20000000800 */
[-C--:B---3--:R-:W-:Y:S02]  /*a5e0*/  SHF.L.U32 R8, R8, R25.reuse, RZ ;  /* 0x0000001908087219 */ /* 0x088fe400000006ff */
[-CC-:B------:R-:W-:Y:S02]  /*a5f0*/  SHF.R.U64 R23, R21, R25.reuse, R6.reuse ;  /* 0x0000001915177219 */ /* 0x180fe40000001206 */
[----:B------:R-:W-:Y:S02]  /*a600*/  LOP3.LUT R32, RZ, R8, RZ, 0x33, !PT ;  /* 0x00000008ff207212 */ /* 0x000fe400078e33ff */
[----:B------:R-:W-:Y:S01]  /*a610*/  SHF.R.U32.HI R9, RZ, R25, R6 ;  /* 0x00000019ff097219 */ /* 0x000fe20000011606 */
[----:B------:R-:W3:Y:S01]  /*a620*/  LDC R31, c[0x0][0x610] ;  /* 0x00018400ff1f7b82 */ /* 0x000ee20000000800 */
[----:B------:R-:W-:Y:S01]  /*a630*/  IMAD.MOV.U32 R8, RZ, RZ, R23 ;  /* 0x000000ffff087224 */ /* 0x000fe200078e0017 */
[----:B------:R-:W-:Y:S06]  /*a640*/  @!P0 BRA `(.L_x_295) ;  /* 0x0000000000288947 */ /* 0x000fec0003800000 */
        /* <DEDUP_REMOVED lines=10> */
.L_x_295:
[----:B------:R-:W-:Y:S02]  /*a6f0*/  ISETP.NE.AND P0, PT, R2, 0x1, PT ;  /* 0x000000010200780c */ /* 0x000fe40003f05270 */
[----:B-1----:R-:W-:Y:S01]  /*a700*/  SHF.R.U64 R6, R8, R26, R9 ;  /* 0x0000001a08067219 */ /* 0x002fe20000001209 */
[----:B0-----:R-:W-:Y:S01]  /*a710*/  VIADD R9, R20, 0xffffffff ;  /* 0xffffffff14097836 */ /* 0x001fe20000000000 */
[----:B------:R-:W-:Y:S02]  /*a720*/  SHF.L.U32 R30, R30, R25, RZ ;  /* 0x000000191e1e7219 */ /* 0x000fe400000006ff */
[----:B------:R-:W-:Y:S01]  /*a730*/  LOP3.LUT R5, R21, R32, RZ, 0xc0, !PT ;  /* 0x0000002015057212 */ /* 0x000fe200078ec0ff */
[----:B------:R-:W-:-:S04]  /*a740*/  IMAD.MOV R8, RZ, RZ, -R6 ;  /* 0x000000ffff087224 */ /* 0x000fc800078e0a06 */
[----:B------:R-:W-:Y:S01]  /*a750*/  IMAD R6, R30, R6, R5 ;  /* 0x000000061e067224 */ /* 0x000fe200078e0205 */
[----:B------:R-:W-:Y:S01]  /*a760*/  LOP3.LUT R5, R14, R9, RZ, 0xc0, !PT ;  /* 0x000000090e057212 */ /* 0x000fe200078ec0ff */
[----:B------:R-:W-:Y:S02]  /*a770*/  @P0 IMAD R3, R7, R24, R4 ;  /* 0x0000001807030224 */ /* 0x000fe400078e0204 */
[----:B--2---:R-:W-:Y:S02]  /*a780*/  IMAD R4, R8, R27, R23 ;  /* 0x0000001b08047224 */ /* 0x004fe400078e0217 */
[----:B---3--:R-:W-:Y:S02]  /*a790*/  IMAD R3, R6, R31, R3 ;  /* 0x0000001f06037224 */ /* 0x008fe400078e0203 */
[----:B------:R-:W-:Y:S02]  /*a7a0*/  IMAD R4, R4, R20, R5 ;  /* 0x0000001404047224 */ /* 0x000fe400078e0205 */
[----:B------:R-:W-:-:S02]  /*a7b0*/  IMAD.MOV.U32 R8, RZ, RZ, 0x1 ;  /* 0x00000001ff087424 */ /* 0x000fc400078e00ff */
[----:B------:R-:W-:Y:S01]  /*a7c0*/  IMAD.MOV.U32 R6, RZ, RZ, R22 ;  /* 0x000000ffff067224 */ /* 0x000fe200078e0016 */
[----:B------:R-:W-:Y:S02]  /*a7d0*/  SEL R20, R4, R3, !P0 ;  /* 0x0000000304147207 */ /* 0x000fe40004000000 */
[----:B------:R-:W-:-:S07]  /*a7e0*/  SEL R21, R3, R4, !P0 ;  /* 0x0000000403157207 */ /* 0x000fce0004000000 */
.L_x_293:
[----:B------:R-:W-:-:S08]  /*a7f0*/  NOP ;  /* 0x0000000000007918 */ /* 0x000fd00000000000 */
[----:B------:R-:W0:-:S00]  /*a800*/  USETMAXREG.DEALLOC.CTAPOOL 0x28 ;  /* 0x00000028000079c8 */ /* 0x000e0000080e0500 */
[----:B0-----:R-:W-:-:S13]  /*a810*/  ISETP.NE.AND P0, PT, R0, RZ, PT ;  /* 0x000000ff0000720c */ /* 0x001fda0003f05270 */
[----:B------:R-:W-:Y:S05]  /*a820*/  @P0 EXIT ;  /* 0x000000000000094d */ /* 0x000fea0003800000 */
[----:B------:R-:W-:Y:S01]  /*a830*/  LOP3.LUT P0, RZ, R8, 0xff, RZ, 0xc0, !PT ;  /* 0x000000ff08ff7812 */ /* 0x000fe2000780c0ff */
[----:B------:R-:W-:Y:S02]  /*a840*/  IMAD.MOV.U32 R0, RZ, RZ, 0x1 ;  /* 0x00000001ff007424 */ /* 0x000fe400078e00ff */
[----:B------:R-:W-:-:S10]  /*a850*/  IMAD.MOV.U32 R3, RZ, RZ, RZ ;  /* 0x000000ffff037224 */ /* 0x000fd400078e00ff */
[----:B------:R-:W-:Y:S05]  /*a860*/  @!P0 BRA `(.L_x_296) ;  /* 0x0000000c00448947 */ /* 0x000fea0003800000 */
[----:B------:R-:W0:Y:S01]  /*a870*/  LDC R0, c[0x0][0x28c] ;  /* 0x0000a300ff007b82 */ /* 0x000e220000000800 */
[----:B------:R-:W1:Y:S01]  /*a880*/  S2R R12, SR_CgaCtaId ;  /* 0x00000000000c7919 */ /* 0x000e620000008800 */
[----:B------:R-:W-:Y:S01]  /*a890*/  ULDC UR5, c[0x0][0x600] ;  /* 0x0001800000057ab9 */ /* 0x000fe20000000800 */
[----:B------:R-:W-:Y:S01]  /*a8a0*/  ULDC UR4, c[0x0][0xc] ;  /* 0x0000030000047ab9 */ /* 0x000fe20000000800 */
[----:B------:R-:W-:Y:S01]  /*a8b0*/  UIADD3 UR16, UR5, -0x1, URZ ;  /* 0xffffffff05107890 */ /* 0x000fe2000fffe03f */
[----:B------:R-:W-:Y:S01]  /*a8c0*/  BSSY B0, `(.L_x_296) ;  /* 0x00000cb000007945 */ /* 0x000fe20003800000 */
[----:B------:R-:W-:Y:S01]  /*a8d0*/  ULDC UR6, c[0x0][0x658] ;  /* 0x0001960000067ab9 */ /* 0x000fe20000000800 */
[----:B------:R-:W-:Y:S01]  /*a8e0*/  ULDC UR5, c[0x0][0x10] ;  /* 0x0000040000057ab9 */ /* 0x000fe20000000800 */
[----:B------:R-:W-:Y:S01]  /*a8f0*/  UMOV UR7, 0xffffffff ;  /* 0xffffffff00077882 */ /* 0x000fe20000000000 */
[----:B------:R-:W-:Y:S01]  /*a900*/  UMOV UR8, 0x1 ;  /* 0x0000000100087882 */ /* 0x000fe20000000000 */
[----:B------:R-:W-:Y:S01]  /*a910*/  UIMAD.WIDE.U32 UR4, UR4, UR5, URZ ;  /* 0x00000005040472a5 */ /* 0x000fe2000f8e003f */
[----:B------:R-:W-:Y:S01]  /*a920*/  IMAD.MOV.U32 R9, RZ, RZ, 0x1 ;  /* 0x00000001ff097424 */ /* 0x000fe200078e00ff */
[----:B------:R-:W-:Y:S01]  /*a930*/  USHF.L.U32 UR7, UR7, UR6, URZ ;  /* 0x0000000607077299 */ /* 0x000fe2000800063f */
[----:B------:R-:W-:Y:S01]  /*a940*/  LOP3.LUT R8, R19, 0x2, RZ, 0xfc, !PT ;  /* 0x0000000213087812 */ /* 0x000fe200078efcff */
[----:B------:R-:W-:-:S02]  /*a950*/  USHF.L.U32 UR18, UR8, UR6, URZ ;  /* 0x0000000608127299 */ /* 0x000fc4000800063f */
[----:B------:R-:W-:Y:S01]  /*a960*/  ULOP3.LUT UR17, URZ, UR7, URZ, 0x33, !UPT ;  /* 0x000000073f117292 */ /* 0x000fe2000f8e333f */
[----:B------:R-:W-:Y:S01]  /*a970*/  ULDC UR6, c[0x0][0x14] ;  /* 0x0000050000067ab9 */ /* 0x000fe20000000800 */
[----:B------:R-:W-:Y:S01]  /*a980*/  ULDC.64 UR22, c[0x0][0x198] ;  /* 0x0000660000167ab9 */ /* 0x000fe20000000a00 */
[----:B------:R-:W-:Y:S02]  /*a990*/  UIMAD.WIDE.U32 UR20, UR4, UR6, URZ ;  /* 0x00000006041472a5 */ /* 0x000fe4000f8e003f */
[----:B------:R-:W-:Y:S01]  /*a9a0*/  UIMAD UR13, UR5, UR6, URZ ;  /* 0x00000006050d72a4 */ /* 0x000fe2000f8e023f */
[----:B0-----:R-:W-:-:S03]  /*a9b0*/  VIADD R0, R0, 0x1f ;  /* 0x0000001f00007836 */ /* 0x001fc60000000000 */
[----:B------:R-:W-:Y:S02]  /*a9c0*/  UIADD3 UR13, UR21, UR13, URZ ;  /* 0x0000000d150d7290 */ /* 0x000fe4000fffe03f */
[----:B------:R-:W-:-:S04]  /*a9d0*/  SHF.R.S32.HI R3, RZ, 0x1f, R0 ;  /* 0x0000001fff037819 */ /* 0x000fc80000011400 */
[----:B------:R-:W-:Y:S01]  /*a9e0*/  LEA.HI R10, R3, R0, RZ, 0x5 ;  /* 0x00000000030a7211 */ /* 0x000fe200078f28ff */
[C---:B-1----:R-:W-:Y:S02]  /*a9f0*/  IMAD.SHL.U32 R11, R12.reuse, 0x80, RZ ;  /* 0x000000800c0b7824 */ /* 0x042fe400078e00ff */
[----:B------:R-:W-:Y:S01]  /*aa00*/  IMAD.SHL.U32 R12, R12, 0x1000, RZ ;  /* 0x000010000c0c7824 */ /* 0x000fe200078e00ff */
[----:B------:R-:W-:Y:S01]  /*aa10*/  SHF.R.S32.HI R10, RZ, 0x5, R10 ;  /* 0x00000005ff0a7819 */ /* 0x000fe2000001140a */
[----:B------:R-:W-:Y:S01]  /*aa20*/  IMAD.MOV.U32 R0, RZ, RZ, 0x1 ;  /* 0x00000001ff007424 */ /* 0x000fe200078e00ff */
[----:B------:R-:W-:Y:S01]  /*aa30*/  LOP3.LUT R11, R11, 0x80, RZ, 0xc0, !PT ;  /* 0x000000800b0b7812 */ /* 0x000fe200078ec0ff */
[----:B------:R-:W-:Y:S01]  /*aa40*/  IMAD.MOV.U32 R3, RZ, RZ, RZ ;  /* 0x000000ffff037224 */ /* 0x000fe200078e00ff */
[----:B------:R-:W-:Y:S01]  /*aa50*/  LOP3.LUT R12, R12, 0x1000, RZ, 0xc0, !PT ;  /* 0x000010000c0c7812 */ /* 0x000fe200078ec0ff */
[----:B------:R-:W-:-:S07]  /*aa60*/  VIADD R13, R10, 0x1 ;  /* 0x000000010a0d7836 */ /* 0x000fce0000000000 */
.L_x_307:
[----:B------:R-:W-:-:S03]  /*aa70*/  UMOV UR4, 0xffffffff ;  /* 0xffffffff00047882 */ /* 0x000fc60000000000 */
[----:B------:R-:W-:Y:S05]  /*aa80*/  BRA.DIV UR4, `(.L_x_297) ;  /* 0x0000000e04807947 */ /* 0x000fea000b800000 */
[----:B------:R-:W-:-:S13]  /*aa90*/  ELECT P6, URZ, PT ;  /* 0x00000000003f782f */ /* 0x000fda00038c0000 */
.L_x_317:
[----:B------:R-:W0:Y:S01]  /*aaa0*/  LDC R4, c[0x0][0x28c] ;  /* 0x0000a300ff047b82 */ /* 0x000e220000000800 */
[----:B------:R-:W-:Y:S01]  /*aab0*/  BSSY B1, `(.L_x_298) ;  /* 0x0000038000017945 */ /* 0x000fe20003800000 */
[----:B0-----:R-:W-:-:S13]  /*aac0*/  ISETP.LT.OR P6, PT, R4, 0x1, !P6 ;  /* 0x000000010400780c */ /* 0x001fda00077c1670 */
[----:B------:R-:W-:Y:S05]  /*aad0*/  @P6 BRA `(.L_x_299) ;  /* 0x0000000000d46947 */ /* 0x000fea0003800000 */
[----:B------:R-:W-:Y:S02]  /*aae0*/  IMAD R20, R20, 0x100, R11 ;  /* 0x0000010014147824 */ /* 0x000fe400078e020b */
[----:B------:R-:W-:Y:S02]  /*aaf0*/  IMAD.SHL.U32 R21, R21, 0x80, RZ ;  /* 0x0000008015157824 */ /* 0x000fe400078e00ff */
[----:B------:R-:W-:Y:S02]  /*ab00*/  IMAD.MOV.U32 R24, RZ, RZ, RZ ;  /* 0x000000ffff187224 */ /* 0x000fe400078e00ff */
[----:B------:R-:W-:Y:S02]  /*ab10*/  IMAD.MOV.U32 R4, RZ, RZ, R13 ;  /* 0x000000ffff047224 */ /* 0x000fe400078e000d */
[----:B------:R-:W-:Y:S02]  /*ab20*/  IMAD.MOV.U32 R5, RZ, RZ, R0 ;  /* 0x000000ffff057224 */ /* 0x000fe400078e0000 */
[----:B------:R-:W-:-:S07]  /*ab30*/  IMAD.MOV.U32 R7, RZ, RZ, R3 ;  /* 0x000000ffff077224 */ /* 0x000fce00078e0003 */
.L_x_302:
[----:B------:R-:W0:Y:S01]  /*ab40*/  S2R R15, SR_CgaCtaId ;  /* 0x00000000000f7919 */ /* 0x000e220000008800 */
[----:B------:R-:W-:Y:S02]  /*ab50*/  MOV R14, 0x400 ;  /* 0x00000400000e7802 */ /* 0x000fe40000000f00 */
[----:B------:R-:W-:Y:S02]  /*ab60*/  LOP3.LUT P1, RZ, R18, 0x7f, RZ, 0xc0, !PT ;  /* 0x0000007f12ff7812 */ /* 0x000fe4000782c0ff */
[----:B0-----:R-:W-:Y:S02]  /*ab70*/  LEA R22, R15, R14, 0x18 ;  /* 0x0000000e0f167211 */ /* 0x001fe400078ec0ff */
[----:B------:R-:W-:-:S09]  /*ab80*/  SHF.L.U32 R14, R5, 0x1f, RZ ;  /* 0x0000001f050e7819 */ /* 0x000fd200000006ff */
[----:B------:R-:W0:Y:S01]  /*ab90*/  @!P1 LDC R15, c[0x0][0x500] ;  /* 0x00014000ff0f9b82 */ /* 0x000e220000000800 */
[----:B------:R-:W-:-:S04]  /*aba0*/  IMAD R23, R7, 0x8, R22 ;  /* 0x0000000807177824 */ /* 0x000fc800078e0216 */
[----:B------:R-:W1:Y:S02]  /*abb0*/  SYNCS.PHASECHK.TRANS64.TRYWAIT P0, [R23+URZ+0x18], R14 ;  /* 0x0000180e170075a7 */ /* 0x000e64000800017f */
[----:B-1----:R-:W-:Y:S05]  /*abc0*/  @!P0 BRA `(.L_x_300) ;  /* 0x0000000c00508947 */ /* 0x002fea0003800000 */
.L_x_318:
[----:B-1----:R-:W-:Y:S01]  /*abd0*/  PRMT R14, R8, 0x9910, RZ ;  /* 0x00009910080e7816 */ /* 0x002fe200000000ff */
[----:B0-----:R0:W-:Y:S03]  /*abe0*/  @!P1 SYNCS.ARRIVE.TRANS64 RZ, [R23+URZ], R15 ;  /* 0x0000000f17ff99a7 */ /* 0x0011e6000800003f */
[----:B------:R-:W-:-:S13]  /*abf0*/  ISETP.NE.AND P0, PT, R14, 0x2, PT ;  /* 0x000000020e00780c */ /* 0x000fda0003f05270 */
[----:B0-----:R-:W-:Y:S05]  /*ac00*/  @P0 BRA `(.L_x_301) ;  /* 0x0000000000040947 */ /* 0x001fea0003800000 */
[----:B------:R-:W-:Y:S01]  /*ac10*/  BPT.TRAP 0x1 ;  /* 0x000000040000795c */ /* 0x000fe20000300000 */
.L_x_301:
[----:B------:R-:W-:Y:S01]  /*ac20*/  IMAD R14, R7, 0x2000, R12 ;  /* 0x00002000070e7824 */ /* 0x000fe200078e020c */
[----:B------:R-:W-:Y:S01]  /*ac30*/  R2UR UR9, R23 ;  /* 0x00000000170972ca */ /* 0x000fe200000e0000 */
[--C-:B------:R-:W-:Y:S01]  /*ac40*/  IMAD R15, R7, 0x4000, R22.reuse ;  /* 0x00004000070f7824 */ /* 0x100fe200078e0216 */
[----:B------:R-:W-:Y:S01]  /*ac50*/  UIADD3 UR4, UP0, UR22, 0xf0, URZ ;  /* 0x000000f016047890 */ /* 0x000fe2000ff1e03f */
[----:B------:R-:W-:Y:S01]  /*ac60*/  IMAD R14, R14, 0x4, R22 ;  /* 0x000000040e0e7824 */ /* 0x000fe200078e0216 */
[----:B------:R-:W-:Y:S01]  /*ac70*/  R2UR UR11, R21 ;  /* 0x00000000150b72ca */ /* 0x000fe200000e0000 */
[----:B------:R-:W-:Y:S01]  /*ac80*/  VIADD R4, R4, 0xffffffff ;  /* 0xffffffff04047836 */ /* 0x000fe20000000000 */
[----:B------:R-:W-:Y:S01]  /*ac90*/  R2UR UR5, R15 ;  /* 0x000000000f0572ca */ /* 0x000fe200000e0000 */
[----:B------:R-:W-:Y:S01]  /*aca0*/  UIADD3 UR24, UP1, UR22, 0x1f0, URZ ;  /* 0x000001f016187890 */ /* 0x000fe2000ff3e03f */
[----:B------:R-:W-:Y:S01]  /*acb0*/  R2UR UR8, R14 ;  /* 0x000000000e0872ca */ /* 0x000fe200000e0000 */
[----:B------:R-:W-:Y:S01]  /*acc0*/  VIADD R7, R7, 0x1 ;  /* 0x0000000107077836 */ /* 0x000fe20000000000 */
[----:B------:R-:W-:Y:S01]  /*acd0*/  R2UR UR10, R24 ;  /* 0x00000000180a72ca */ /* 0x000fe200000e0000 */
[----:B------:R-:W-:Y:S01]  /*ace0*/  UIADD3.X UR25, URZ, UR23, URZ, UP1, !UPT ;  /* 0x000000173f197290 */ /* 0x000fe20008ffe43f */
[----:B------:R-:W-:Y:S01]  /*acf0*/  R2UR UR12, R6 ;  /* 0x00000000060c72ca */ /* 0x000fe200000e0000 */
[----:B------:R-:W-:Y:S01]  /*ad00*/  UMOV UR6, 0x0 ;  /* 0x0000000000067882 */ /* 0x000fe20000000000 */
[----:B------:R-:W-:Y:S01]  /*ad10*/  R2UR UR19, R20 ;  /* 0x00000000141372ca */ /* 0x000fe200000e0000 */
[----:B------:R-:W-:Y:S01]  /*ad20*/  UMOV UR7, 0x10000000 ;  /* 0x1000000000077882 */ /* 0x000fe20000000000 */
[----:B------:R-:W-:Y:S01]  /*ad30*/  ISETP.GT.AND P1, PT, R4, 0x1, PT ;  /* 0x000000010400780c */ /* 0x000fe20003f24270 */
[----:B------:R-:W-:Y:S01]  /*ad40*/  UMOV UR26, 0x30000 ;  /* 0x00030000001a7882 */ /* 0x000fe20000000000 */
[C---:B------:R-:W-:Y:S01]  /*ad50*/  ISETP.NE.AND P0, PT, R7.reuse, 0x3, PT ;  /* 0x000000030700780c */ /* 0x040fe20003f05270 */
[----:B------:R-:W-:Y:S01]  /*ad60*/  UIADD3 UR14, UR5, 0x100, URZ ;  /* 0x00000100050e7890 */ /* 0x000fe2000fffe03f */
[----:B------:R-:W-:Y:S01]  /*ad70*/  VIADD R24, R24, 0x20 ;  /* 0x0000002018187836 */ /* 0x000fe20000000000 */
[----:B------:R-:W-:Y:S01]  /*ad80*/  UIADD3.X UR5, URZ, UR23, URZ, UP0, !UPT ;  /* 0x000000173f057290 */ /* 0x000fe200087fe43f */
[----:B------:R-:W-:Y:S01]  /*ad90*/  SEL R14, RZ, 0x1, P0 ;  /* 0x00000001ff0e7807 */ /* 0x000fe20000000000 */
[----:B------:R-:W-:Y:S01]  /*ada0*/  UIADD3 UR15, UR8, 0xc100, URZ ;  /* 0x0000c100080f7890 */ /* 0x000fe2000fffe03f */
[----:B------:R-:W-:-:S02]  /*adb0*/  SEL R7, R7, RZ, P0 ;  /* 0x000000ff07077207 */ /* 0x000fc40000000000 */
[----:B------:R-:W-:Y:S01]  /*adc0*/  UMOV UR8, UR14 ;  /* 0x0000000e00087c82 */ /* 0x000fe20008000000 */
[----:B------:R-:W-:-:S03]  /*add0*/  LOP3.LUT R5, R5, R14, RZ, 0x3c, !PT ;  /* 0x0000000e05057212 */ /* 0x000fc600078e3cff */
[----:B------:R0:W-:Y:S02]  /*ade0*/  UTMALDG.3D [UR8], [UR4], desc[UR6] ;  /* 0x00000608040075b4 */ /* 0x0001e40008011000 */
[----:B0-----:R-:W-:Y:S01]  /*adf0*/  UMOV UR8, UR15 ;  /* 0x0000000f00087c82 */ /* 0x001fe20008000000 */
[----:B------:R-:W-:Y:S02]  /*ae00*/  UMOV UR11, UR19 ;  /* 0x00000013000b7c82 */ /* 0x000fe40008000000 */
[----:B------:R0:W-:Y:S02]  /*ae10*/  UTMALDG.3D.MULTICAST [UR8], [UR24], UR26, desc[UR6] ;  /* 0x00000608180073b4 */ /* 0x0001e4000801181a */
[----:B0-----:R-:W-:Y:S05]  /*ae20*/  @P1 BRA `(.L_x_302) ;  /* 0xfffffffc00441947 */ /* 0x001fea000383ffff */
.L_x_299:
[----:B------:R-:W-:Y:S05]  /*ae30*/  BSYNC B1 ;  /* 0x0000000000017941 */ /* 0x000fea0003800000 */
.L_x_298:
[----:B------:R-:W-:Y:S01]  /*ae40*/  LOP3.LUT P1, RZ, R9, 0xff, RZ, 0xc0, !PT ;  /* 0x000000ff09ff7812 */ /* 0x000fe2000782c0ff */
[C---:B------:R-:W-:Y:S01]  /*ae50*/  IMAD.IADD R6, R10.reuse, 0x1, R3 ;  /* 0x000000010a067824 */ /* 0x040fe200078e0203 */
[----:B------:R-:W-:Y:S01]  /*ae60*/  ULDC.64 UR4, c[0x0][0x650] ;  /* 0x0001940000047ab9 */ /* 0x000fe20000000a00 */
[----:B------:R-:W-:Y:S01]  /*ae70*/  ISETP.GE.U32.AND P2, PT, R10, 0x3, PT ;  /* 0x000000030a00780c */ /* 0x000fe20003f46070 */
[----:B------:R-:W-:Y:S01]  /*ae80*/  BSSY B1, `(.L_x_303) ;  /* 0x000006c000017945 */ /* 0x000fe20003800000 */
[----:B------:R-:W-:Y:S01]  /*ae90*/  IMAD.MOV.U32 R21, RZ, RZ, -0x1 ;  /* 0xffffffffff157424 */ /* 0x000fe200078e00ff */
[----:B------:R-:W-:Y:S01]  /*aea0*/  ISETP.GT.U32.AND P0, PT, R6, 0x2, PT ;  /* 0x000000020600780c */ /* 0x000fe20003f04070 */
[----:B------:R-:W-:Y:S01]  /*aeb0*/  IMAD.MOV.U32 R20, RZ, RZ, -0x1 ;  /* 0xffffffffff147424 */ /* 0x000fe200078e00ff */
[----:B------:R-:W-:Y:S02]  /*aec0*/  PRMT R9, RZ, 0x7610, R9 ;  /* 0x00007610ff097816 */ /* 0x000fe40000000009 */
[----:B------:R-:W-:-:S03]  /*aed0*/  ISETP.LT.U32.AND P0, PT, R10, 0x3, P0 ;  /* 0x000000030a00780c */ /* 0x000fc60000701070 */
[----:B------:R-:W0:Y:S01]  /*aee0*/  @P1 S2R R5, SR_CgaCtaId ;  /* 0x0000000000051919 */ /* 0x000e220000008800 */
[----:B------:R-:W-:-:S04]  /*aef0*/  @P1 MOV R4, 0x400 ;  /* 0x0000040000041802 */ /* 0x000fc80000000f00 */
[----:B0-----:R-:W-:Y:S01]  /*af00*/  @P1 LEA R3, R5, R4, 0x18 ;  /* 0x0000000405031211 */ /* 0x001fe200078ec0ff */
[----:B------:R-:W-:-:S03]  /*af10*/  IMAD.WIDE.U32 R4, R6, -0x55555555, RZ ;  /* 0xaaaaaaab06047825 */ /* 0x000fc600078e00ff */
[----:B------:R0:W-:Y:S01]  /*af20*/  @P1 SYNCS.ARRIVE.TRANS64.A1T0 RZ, [R3+URZ+0x48], RZ ;  /* 0x000048ff03ff19a7 */ /* 0x0001e2000810003f */
[----:B------:R-:W-:Y:S02]  /*af30*/  IADD3 R16, P1, R16, UR20, RZ ;  /* 0x0000001410107c10 */ /* 0x000fe4000ff3e0ff */
[----:B------:R-:W-:Y:S02]  /*af40*/  SHF.R.U32.HI R5, RZ, 0x1, R5 ;  /* 0x00000001ff057819 */ /* 0x000fe40000011605 */
[----:B------:R-:W-:Y:S02]  /*af50*/  IADD3.X R17, R17, UR13, RZ, P1, !PT ;  /* 0x0000000d11117c10 */ /* 0x000fe40008ffe4ff */
[----:B------:R-:W-:Y:S02]  /*af60*/  PRMT R4, RZ, 0x7610, R4 ;  /* 0x00007610ff047816 */ /* 0x000fe40000000004 */
[----:B0-----:R-:W-:Y:S02]  /*af70*/  SEL R3, RZ, 0x1, !P0 ;  /* 0x00000001ff037807 */ /* 0x001fe40004000000 */
[----:B------:R-:W-:-:S02]  /*af80*/  ISETP.GE.U32.AND P0, PT, R16, UR4, PT ;  /* 0x0000000410007c0c */ /* 0x000fc4000bf06070 */
[----:B------:R-:W-:Y:S01]  /*af90*/  LOP3.LUT R0, R0, R3, RZ, 0x3c, !PT ;  /* 0x0000000300007212 */ /* 0x000fe200078e3cff */
[----:B------:R-:W-:Y:S01]  /*afa0*/  IMAD R3, R5, -0x3, R6 ;  /* 0xfffffffd05037824 */ /* 0x000fe200078e0206 */
[----:B------:R-:W-:Y:S01]  /*afb0*/  ISETP.GE.U32.AND.EX P0, PT, R17, UR5, PT, P0 ;  /* 0x0000000511007c0c */ /* 0x000fe2000bf06100 */
[----:B------:R-:W-:Y:S01]  /*afc0*/  IMAD.MOV.U32 R6, RZ, RZ, -0x1 ;  /* 0xffffffffff067424 */ /* 0x000fe200078e00ff */
[----:B------:R-:W-:-:S11]  /*afd0*/  @P2 LOP3.LUT R0, R0, 0x1, R5, 0x78, !PT ;  /* 0x0000000100002812 */ /* 0x000fd600078e7805 */
[----:B------:R-:W-:Y:S05]  /*afe0*/  @P0 BRA `(.L_x_304) ;  /* 0x0000000400540947 */ /* 0x000fea0003800000 */
[----:B------:R-:W0:Y:S01]  /*aff0*/  S2R R15, SR_CTAID.X ;  /* 0x00000000000f7919 */ /* 0x000e220000002500 */
[----:B------:R-:W-:Y:S01]  /*b000*/  ULDC.64 UR4, c[0x0][0x628] ;  /* 0x00018a0000047ab9 */ /* 0x000fe20000000a00 */
[----:B------:R-:W-:Y:S01]  /*b010*/  ULDC UR7, c[0x0][0x630] ;  /* 0x00018c0000077ab9 */ /* 0x000fe20000000800 */
[----:B------:R-:W-:Y:S01]  /*b020*/  ISETP.NE.U32.AND P0, PT, RZ, UR4, PT ;  /* 0x00000004ff007c0c */ /* 0x000fe2000bf05070 */
[----:B------:R-:W1:Y:S01]  /*b030*/  S2R R20, SR_CTAID.Y ;  /* 0x0000000000147919 */ /* 0x000e620000002600 */
[----:B------:R-:W-:Y:S01]  /*b040*/  ULDC UR8, c[0x0][0x150] ;  /* 0x0000540000087ab9 */ /* 0x000fe20000000800 */
[----:B------:R-:W-:Y:S01]  /*b050*/  IMAD.MOV.U32 R4, RZ, RZ, R16 ;  /* 0x000000ffff047224 */ /* 0x000fe200078e0010 */
[----:B------:R-:W-:Y:S01]  /*b060*/  ISETP.NE.AND.EX P0, PT, RZ, UR5, PT, P0 ;  /* 0x00000005ff007c0c */ /* 0x000fe2000bf05300 */
[----:B------:R-:W-:Y:S01]  /*b070*/  IMAD.MOV.U32 R5, RZ, RZ, R17 ;  /* 0x000000ffff057224 */ /* 0x000fe200078e0011 */
[----:B0-----:R-:W-:-:S11]  /*b080*/  I2FP.F32.U32 R22, R15 ;  /* 0x0000000f00167245 */ /* 0x001fd60000201000 */
[----:B------:R-:W-:Y:S05]  /*b090*/  @!P0 BRA `(.L_x_305) ;  /* 0x0000000000288947 */ /* 0x000fea0003800000 */
[----:B------:R-:W-:Y:S02]  /*b0a0*/  ULDC UR6, c[0x0][0x634] ;  /* 0x00018d0000067ab9 */ /* 0x000fe40000000800 */
[----:B------:R-:W-:-:S05]  /*b0b0*/  IADD3 R5, P0, R16, UR6, RZ ;  /* 0x0000000610057c10 */ /* 0x000fca000ff1e0ff */
[----:B------:R-:W-:-:S04]  /*b0c0*/  IMAD.X R21, RZ, RZ, R17, P0 ;  /* 0x000000ffff157224 */ /* 0x000fc800000e0611 */
[----:B------:R-:W-:-:S04]  /*b0d0*/  IMAD.WIDE.U32 R6, R21, UR4, RZ ;  /* 0x0000000415067c25 */ /* 0x000fc8000f8e00ff */
[----:B------:R-:W-:-:S04]  /*b0e0*/  IMAD.WIDE.U32 R6, P0, R5, UR5, R6 ;  /* 0x0000000505067c25 */ /* 0x000fc8000f800006 */
[----:B------:R-:W-:-:S04]  /*b0f0*/  IMAD.WIDE.U32 R4, R5, UR4, RZ ;  /* 0x0000000405047c25 */ /* 0x000fc8000f8e00ff */
[----:B------:R-:W-:Y:S01]  /*b100*/  IMAD.MOV.U32 R4, RZ, RZ, R7 ;  /* 0x000000ffff047224 */ /* 0x000fe200078e0007 */
[----:B------:R-:W-:Y:S01]  /*b110*/  IADD3 RZ, P1, R5, R6, RZ ;  /* 0x0000000605ff7210 */ /* 0x000fe20007f3e0ff */
[----:B------:R-:W-:-:S04]  /*b120*/  IMAD.X R5, RZ, RZ, RZ, P0 ;  /* 0x000000ffff057224 */ /* 0x000fc800000e06ff */
[----:B------:R-:W-:-:S08]  /*b130*/  IMAD.WIDE.U32.X R4, R21, UR5, R4, P1 ;  /* 0x0000000515047c25 */ /* 0x000fd000088e0404 */
.L_x_305:
[--C-:B------:R-:W-:Y:S01]  /*b140*/  SHF.R.U64 R14, R4, UR7, R5.reuse ;  /* 0x00000007040e7c19 */ /* 0x100fe20008001205 */
[----:B------:R-:W-:Y:S01]  /*b150*/  FMUL R22, R22, UR8 ;  /* 0x0000000816167c20 */ /* 0x000fe20008400000 */
[----:B------:R-:W-:Y:S01]  /*b160*/  SHF.R.U32.HI R4, RZ, UR7, R5 ;  /* 0x00000007ff047c19 */ /* 0x000fe20008011605 */
[----:B------:R-:W0:Y:S01]  /*b170*/  LDC R6, c[0x0][0x144] ;  /* 0x00005100ff067b82 */ /* 0x000e220000000800 */
[----:B------:R-:W-:Y:S01]  /*b180*/  IADD3 R5, P0, RZ, -R14, RZ ;  /* 0x8000000eff057210 */ /* 0x000fe20007f1e0ff */
[----:B------:R-:W-:Y:S01]  /*b190*/  ULDC UR6, c[0x0][0x154] ;  /* 0x0000550000067ab9 */ /* 0x000fe20000000800 */
[----:B-1----:R-:W-:Y:S01]  /*b1a0*/  I2FP.F32.U32 R7, R20 ;  /* 0x0000001400077245 */ /* 0x002fe20000201000 */
[----:B------:R-:W1:Y:S01]  /*b1b0*/  F2I.U32.TRUNC.NTZ R22, R22 ;  /* 0x0000001600167305 */ /* 0x000e62000020f000 */
[----:B------:R-:W-:Y:S01]  /*b1c0*/  ULDC.64 UR4, c[0x0][0x620] ;  /* 0x0001880000047ab9 */ /* 0x000fe20000000a00 */
[----:B------:R-:W-:Y:S01]  /*b1d0*/  IMAD.X R4, RZ, RZ, ~R4, P0 ;  /* 0x000000ffff047224 */ /* 0x000fe200000e0e04 */
[----:B------:R-:W-:Y:S01]  /*b1e0*/  ISETP.NE.AND P2, PT, R2, 0x1, PT ;  /* 0x000000010200780c */ /* 0x000fe20003f45270 */
[----:B------:R-:W-:Y:S01]  /*b1f0*/  FMUL R23, R7, UR6 ;  /* 0x0000000607177c20 */ /* 0x000fe20008400000 */
[----:B------:R-:W2:Y:S01]  /*b200*/  LDC R25, c[0x0][0x148] ;  /* 0x00005200ff197b82 */ /* 0x000ea20000000800 */
[----:B------:R-:W-:Y:S01]  /*b210*/  IMAD R4, R4, UR4, RZ ;  /* 0x0000000404047c24 */ /* 0x000fe2000f8e02ff */
[----:B------:R-:W-:-:S02]  /*b220*/  ULDC.64 UR6, c[0x0][0x640] ;  /* 0x0001900000067ab9 */ /* 0x000fc40000000a00 */
[----:B------:R-:W-:Y:S01]  /*b230*/  ISETP.NE.U32.AND P0, PT, RZ, UR6, PT ;  /* 0x00000006ff007c0c */ /* 0x000fe2000bf05070 */
[----:B------:R-:W3:Y:S01]  /*b240*/  F2I.U32.TRUNC.NTZ R23, R23 ;  /* 0x0000001700177305 */ /* 0x000ee2000020f000 */
[C---:B------:R-:W-:Y:S02]  /*b250*/  IMAD R7, R5.reuse, UR5, R4 ;  /* 0x0000000505077c24 */ /* 0x040fe4000f8e0204 */
[----:B------:R-:W-:Y:S01]  /*b260*/  IMAD.WIDE.U32 R4, R5, UR4, R16 ;  /* 0x0000000405047c25 */ /* 0x000fe2000f8e0010 */
[----:B------:R-:W-:Y:S01]  /*b270*/  ULDC UR4, c[0x0][0x618] ;  /* 0x0001860000047ab9 */ /* 0x000fe20000000800 */
[----:B------:R-:W-:Y:S02]  /*b280*/  ISETP.NE.AND.EX P0, PT, RZ, UR7, PT, P0 ;  /* 0x00000007ff007c0c */ /* 0x000fe4000bf05300 */
[----:B------:R-:W-:Y:S02]  /*b290*/  IMAD.IADD R5, R5, 0x1, R7 ;  /* 0x0000000105057824 */ /* 0x000fe400078e0207 */
[----:B-1----:R-:W-:-:S03]  /*b2a0*/  IMAD.MOV R22, RZ, RZ, -R22 ;  /* 0x000000ffff167224 */ /* 0x002fc600078e0a16 */
[----:B------:R-:W-:Y:S01]  /*b2b0*/  SHF.R.U64 R21, R4, UR4, R5 ;  /* 0x0000000404157c19 */ /* 0x000fe20008001205 */
[----:B0-----:R-:W-:Y:S01]  /*b2c0*/  IMAD R15, R6, R22, R15 ;  /* 0x00000016060f7224 */ /* 0x001fe200078e020f */
[----:B------:R-:W-:Y:S01]  /*b2d0*/  SHF.R.U32.HI R4, RZ, UR4, R5 ;  /* 0x00000004ff047c19 */ /* 0x000fe20008011605 */
[----:B------:R-:W-:Y:S01]  /*b2e0*/  ULDC UR4, c[0x0][0x608] ;  /* 0x0001820000047ab9 */ /* 0x000fe20000000800 */
[----:B---3--:R-:W-:Y:S02]  /*b2f0*/  IMAD.MOV R6, RZ, RZ, -R23 ;  /* 0x000000ffff067224 */ /* 0x008fe400078e0a17 */
[--C-:B------:R-:W-:Y:S02]  /*b300*/  SHF.R.U64 R22, R21, UR4, R4.reuse ;  /* 0x0000000415167c19 */ /* 0x100fe40008001204 */
[----:B------:R-:W-:Y:S01]  /*b310*/  SHF.R.U32.HI R5, RZ, UR4, R4 ;  /* 0x00000004ff057c19 */ /* 0x000fe20008011604 */
[----:B------:R-:W-:Y:S01]  /*b320*/  ULDC UR4, c[0x0][0x658] ;  /* 0x0001960000047ab9 */ /* 0x000fe20000000800 */
[----:B--2---:R-:W-:-:S02]  /*b330*/  @P2 IMAD R15, R25, R6, R20 ;  /* 0x00000006190f2224 */ /* 0x004fc400078e0214 */
[--C-:B------:R-:W-:Y:S02]  /*b340*/  SHF.R.U64 R20, R22, UR4, R5.reuse ;  /* 0x0000000416147c19 */ /* 0x100fe40008001205 */
[----:B------:R-:W-:-:S03]  /*b350*/  SHF.R.U32.HI R23, RZ, UR4, R5 ;  /* 0x00000004ff177c19 */ /* 0x000fc60008011605 */
[----:B------:R-:W-:Y:S02]  /*b360*/  IMAD.MOV.U32 R6, RZ, RZ, R20 ;  /* 0x000000ffff067224 */ /* 0x000fe400078e0014 */
[----:B------:R-:W-:Y:S01]  /*b370*/  IMAD.MOV.U32 R5, RZ, RZ, R23 ;  /* 0x000000ffff057224 */ /* 0x000fe200078e0017 */
[----:B------:R-:W-:Y:S06]  /*b380*/  @!P0 BRA `(.L_x_306) ;  /* 0x00000000002c8947 */ /* 0x000fec0003800000 */
        /* <DEDUP_REMOVED lines=9> */
[----:B------:R-:W-:-:S04]  /*b420*/  IMAD.WIDE.U32.X R4, R23, UR7, R4, P1 ;  /* 0x0000000717047c25 */ /* 0x000fc800088e0404 */
[----:B------:R-:W-:-:S07]  /*b430*/  IMAD.MOV.U32 R6, RZ, RZ, R4 ;  /* 0x000000ffff067224 */ /* 0x000fce00078e0004 */
.L_x_306:
[----:B------:R-:W-:Y:S01]  /*b440*/  ULDC UR4, c[0x0][0x648] ;  /* 0x0001920000047ab9 */ /* 0x000fe20000000800 */
[----:B------:R-:W-:Y:S01]  /*b450*/  LOP3.LUT R4, R22, UR17, RZ, 0xc0, !PT ;  /* 0x0000001116047c12 */ /* 0x000fe2000f8ec0ff */
[----:B------:R-:W-:Y:S01]  /*b460*/  ULDC UR5, c[0x0][0x610] ;  /* 0x0001840000057ab9 */ /* 0x000fe20000000800 */
[----:B------:R-:W-:Y:S01]  /*b470*/  SHF.R.U64 R5, R6, UR4, R5 ;  /* 0x0000000406057c19 */ /* 0x000fe20008001205 */
[----:B------:R-:W-:Y:S01]  /*b480*/  ULDC UR4, c[0x0][0x638] ;  /* 0x00018e0000047ab9 */ /* 0x000fe20000000800 */
[----:B------:R-:W-:-:S03]  /*b490*/  LOP3.LUT R21, R21, UR16, RZ, 0xc0, !PT ;  /* 0x0000001015157c12 */ /* 0x000fc6000f8ec0ff */
[----:B------:R-:W-:Y:S02]  /*b4a0*/  IMAD.MOV R7, RZ, RZ, -R5 ;  /* 0x000000ffff077224 */ /* 0x000fe400078e0a05 */
[----:B------:R-:W-:Y:S02]  /*b4b0*/  IMAD R4, R5, UR18, R4 ;  /* 0x0000001205047c24 */ /* 0x000fe4000f8e0204 */
[----:B------:R-:W-:Y:S01]  /*b4c0*/  IMAD R20, R7, UR4, R20 ;  /* 0x0000000407147c24 */ /* 0x000fe2000f8e0214 */
[----:B------:R-:W-:Y:S01]  /*b4d0*/  ULDC UR4, c[0x0][0x600] ;  /* 0x0001800000047ab9 */ /* 0x000fe20000000800 */
[----:B------:R-:W-:Y:S02]  /*b4e0*/  IMAD R15, R4, UR5, R15 ;  /* 0x00000005040f7c24 */ /* 0x000fe4000f8e020f */
[----:B------:R-:W-:Y:S02]  /*b4f0*/  IMAD R6, R20, UR4, R21 ;  /* 0x0000000414067c24 */ /* 0x000fe4000f8e0215 */
[----:B------:R-:W-:-:S03]  /*b500*/  IMAD.MOV.U32 R4, RZ, RZ, 0x1 ;  /* 0x00000001ff047424 */ /* 0x000fc600078e00ff */
[----:B------:R-:W-:Y:S02]  /*b510*/  SEL R20, R6, R15, !P2 ;  /* 0x0000000f06147207 */ /* 0x000fe40005000000 */
[----:B------:R-:W-:Y:S01]  /*b520*/  SEL R21, R15, R6, !P2 ;  /* 0x000000060f157207 */ /* 0x000fe20005000000 */
[----:B------:R-:W-:-:S07]  /*b530*/  IMAD.MOV.U32 R6, RZ, RZ, R14 ;  /* 0x000000ffff067224 */ /* 0x000fce00078e000e */
.L_x_304:
[----:B------:R-:W-:Y:S05]  /*b540*/  BSYNC B1 ;  /* 0x0000000000017941 */ /* 0x000fea0003800000 */
.L_x_303:
[----:B------:R-:W-:-:S13]  /*b550*/  LOP3.LUT P0, RZ, R4, 0xff, RZ, 0xc0, !PT ;  /* 0x000000ff04ff7812 */ /* 0x000fda000780c0ff */
[----:B------:R-:W-:Y:S05]  /*b560*/  @P0 BRA `(.L_x_307) ;  /* 0xfffffff400400947 */ /* 0x000fea000383ffff */
[----:B------:R-:W-:Y:S05]  /*b570*/  BSYNC B0 ;  /* 0x0000000000007941 */ /* 0x000fea0003800000 */
.L_x_296:
[----:B------:R-:W-:-:S03]  /*b580*/  UMOV UR4, 0xffffffff ;  /* 0xffffffff00047882 */ /* 0x000fc60000000000 */
[----:B------:R-:W-:Y:S05]  /*b590*/  BRA.DIV UR4, `(.L_x_308) ;  /* 0x0000000204f07947 */ /* 0x000fea000b800000 */
[----:B------:R-:W-:-:S13]  /*b5a0*/  ELECT P6, URZ, PT ;  /* 0x00000000003f782f */ /* 0x000fda00038c0000 */
.L_x_321:
[----:B------:R-:W-:Y:S04]  /*b5b0*/  BSSY B0, `(.L_x_309) ;  /* 0x0000022000007945 */ /* 0x000fe80003800000 */
[----:B------:R-:W-:Y:S05]  /*b5c0*/  @!P6 BRA `(.L_x_310) ;  /* 0x000000000080e947 */ /* 0x000fea0003800000 */
[----:B------:R-:W-:-:S04]  /*b5d0*/  LOP3.LUT R19, R19, 0x2, RZ, 0xfc, !PT ;  /* 0x0000000213137812 */ /* 0x000fc800078efcff */
[----:B------:R-:W-:-:S13]  /*b5e0*/  ISETP.NE.AND P0, PT, R19, 0x3, PT ;  /* 0x000000031300780c */ /* 0x000fda0003f05270 */
[----:B------:R-:W-:Y:S05]  /*b5f0*/  @!P0 BRA `(.L_x_311) ;  /* 0x0000000000048947 */ /* 0x000fea0003800000 */
[----:B------:R-:W-:Y:S01]  /*b600*/  BPT.TRAP 0x1 ;  /* 0x000000040000795c */ /* 0x000fe20000300000 */
.L_x_311:
[----:B------:R-:W0:Y:S01]  /*b610*/  S2R R5, SR_CgaCtaId ;  /* 0x0000000000057919 */ /* 0x000e220000008800 */
[----:B------:R-:W-:Y:S02]  /*b620*/  MOV R2, 0x400 ;  /* 0x0000040000027802 */ /* 0x000fe40000000f00 */
[----:B------:R-:W-:Y:S02]  /*b630*/  SHF.L.U32 R4, R0, 0x1f, RZ ;  /* 0x0000001f00047819 */ /* 0x000fe400000006ff */
[----:B0-----:R-:W-:-:S05]  /*b640*/  LEA R2, R5, R2, 0x18 ;  /* 0x0000000205027211 */ /* 0x001fca00078ec0ff */
[----:B------:R-:W-:-:S04]  /*b650*/  VIADD R2, R2, 0x18 ;  /* 0x0000001802027836 */ /* 0x000fc80000000000 */
[C---:B------:R-:W-:Y:S02]  /*b660*/  IMAD R7, R3.reuse, 0x8, R2 ;  /* 0x0000000803077824 */ /* 0x040fe400078e0202 */
[----:B------:R-:W-:Y:S02]  /*b670*/  VIADD R3, R3, 0x1 ;  /* 0x0000000103037836 */ /* 0x000fe40000000000 */
[----:B------:R-:W0:Y:S03]  /*b680*/  SYNCS.PHASECHK.TRANS64.TRYWAIT P0, [R7+URZ], R4 ;  /* 0x00000004070075a7 */ /* 0x000e26000800017f */
[----:B------:R-:W-:-:S04]  /*b690*/  ISETP.NE.AND P1, PT, R3, 0x3, PT ;  /* 0x000000030300780c */ /* 0x000fc80003f25270 */
[----:B------:R-:W-:Y:S02]  /*b6a0*/  SEL R5, RZ, 0x1, P1 ;  /* 0x00000001ff057807 */ /* 0x000fe40000800000 */
[----:B------:R-:W-:Y:S02]  /*b6b0*/  SEL R3, R3, RZ, P1 ;  /* 0x000000ff03037207 */ /* 0x000fe40000800000 */
[----:B------:R-:W-:-:S03]  /*b6c0*/  LOP3.LUT R9, R0, R5, RZ, 0x3c, !PT ;  /* 0x0000000500097212 */ /* 0x000fc600078e3cff */
[----:B------:R-:W-:Y:S01]  /*b6d0*/  IMAD R6, R3, 0x8, R2 ;  /* 0x0000000803067824 */ /* 0x000fe200078e0202 */
[----:B------:R-:W-:Y:S01]  /*b6e0*/  SHF.L.U32 R5, R9, 0x1f, RZ ;  /* 0x0000001f09057819 */ /* 0x000fe200000006ff */
[----:B0-----:R-:W-:Y:S06]  /*b6f0*/  @!P0 BRA `(.L_x_312) ;  /* 0x0000000000b88947 */ /* 0x001fec0003800000 */
.L_x_322:
[----:B------:R-:W1:Y:S01]  /*b700*/  SYNCS.PHASECHK.TRANS64.TRYWAIT P0, [R6+URZ], R5 ;  /* 0x00000005060075a7 */ /* 0x000e62000800017f */
[----:B------:R-:W-:-:S05]  /*b710*/  VIADD R0, R3, 0x1 ;  /* 0x0000000103007836 */ /* 0x000fca0000000000 */
[----:B------:R-:W-:-:S04]  /*b720*/  ISETP.NE.AND P1, PT, R0, 0x3, PT ;  /* 0x000000030000780c */ /* 0x000fc80003f25270 */
[----:B0-----:R-:W-:Y:S02]  /*b730*/  SEL R4, RZ, 0x1, P1 ;  /* 0x00000001ff047807 */ /* 0x001fe40000800000 */
[----:B------:R-:W-:Y:S02]  /*b740*/  SEL R3, R0, RZ, P1 ;  /* 0x000000ff00037207 */ /* 0x000fe40000800000 */
[----:B------:R-:W-:Y:S01]  /*b750*/  LOP3.LUT R0, R9, R4, RZ, 0x3c, !PT ;  /* 0x0000000409007212 */ /* 0x000fe200078e3cff */
[----:B-1----:R-:W-:Y:S06]  /*b760*/  @!P0 BRA `(.L_x_313) ;  /* 0x0000000000b08947 */ /* 0x002fec0003800000 */
.L_x_323:
[----:B------:R-:W-:Y:S01]  /*b770*/  IMAD R3, R3, 0x8, R2 ;  /* 0x0000000803037824 */ /* 0x000fe200078e0202 */
[----:B------:R-:W-:-:S07]  /*b780*/  SHF.L.U32 R0, R0, 0x1f, RZ ;  /* 0x0000001f00007819 */ /* 0x000fce00000006ff */
.L_x_314:
[----:B-1----:R1:W2:Y:S02]  /*b790*/  SYNCS.PHASECHK.TRANS64.TRYWAIT P0, [R3+URZ], R0 ;  /* 0x00000000030075a7 */ /* 0x0022a4000800017f */
[----:B--2---:R-:W-:Y:S05]  /*b7a0*/  @!P0 NANOSLEEP.SYNCS 0x989680 ;  /* 0x009896800000895d */ /* 0x004fea0003900000 */
[----:B------:R-:W2:Y:S02]  /*b7b0*/  @!P0 SYNCS.PHASECHK.TRANS64 P0, [R3+URZ], R0 ;  /* 0x00000000030085a7 */ /* 0x000ea4000800007f */
[----:B--2---:R-:W-:Y:S05]  /*b7c0*/  @!P0 BRA `(.L_x_314) ;  /* 0xfffffffc00f08947 */ /* 0x004fea000383ffff */
.L_x_310:
[----:B------:R-:W-:Y:S05]  /*b7d0*/  BSYNC B0 ;  /* 0x0000000000007941 */ /* 0x000fea0003800000 */
.L_x_309:
[----:B------:R-:W-:Y:S05]  /*b7e0*/  EXIT ;  /* 0x000000000000794d */ /* 0x000fea0003800000 */
.L_x_21:
[----:B---3--:R3:W4:Y:S02]  /*b7f0*/  SYNCS.PHASECHK.TRANS64.TRYWAIT P1, [R3+URZ], R0 ;  /* 0x00000000030075a7 */ /* 0x008724000802017f */
[----:B----4-:R-:W-:Y:S05]  /*b800*/  @!P1 NANOSLEEP.SYNCS 0x989680 ;  /* 0x009896800000995d */ /* 0x010fea0003900000 */
[----:B------:R-:W4:Y:S02]  /*b810*/  @!P1 SYNCS.PHASECHK.TRANS64 P1, [R3+URZ], R0 ;  /* 0x00000000030095a7 */ /* 0x000f24000802007f */
[----:B----4-:R-:W-:Y:S05]  /*b820*/  @!P1 BRA `(.L_x_21) ;  /* 0xfffffffc00f09947 */ /* 0x010fea000383ffff */
[----:B------:R-:W-:Y:S05]  /*b830*/  BRA `(.L_x_20) ;  /* 0xffffff5c00307947 */ /* 0x000fea000383ffff */
.L_x_26:
[----:B-1----:R1:W2:Y:S02]  /*b840*/  SYNCS.PHASECHK.TRANS64.TRYWAIT P1, [R5+URZ], R4 ;  /* 0x00000004050075a7 */ /* 0x0022a4000802017f */
[----:B--2---:R-:W-:Y:S05]  /*b850*/  @!P1 NANOSLEEP.SYNCS 0x989680 ;  /* 0x009896800000995d */ /* 0x004fea0003900000 */
[----:B------:R-:W2:Y:S02]  /*b860*/  @!P1 SYNCS.PHASECHK.TRANS64 P1, [R5+URZ], R4 ;  /* 0x00000004050095a7 */ /* 0x000ea4000802007f */
[----:B--2---:R-:W-:Y:S05]  /*b870*/  @!P1 BRA `(.L_x_26) ;  /* 0xfffffffc00f09947 */ /* 0x004fea000383ffff */
[----:B------:R-:W-:Y:S05]  /*b880*/  BRA `(.L_x_25) ;  /* 0xffffff60002c7947 */ /* 0x000fea000383ffff */
.L_x_297:
[----:B------:R-:W-:Y:S01]  /*b890*/  BSSY B1, `(.L_x_315) ;  /* 0x0000006000017945 */ /* 0x000fe20003800000 */
[----:B------:R-:W-:-:S07]  /*b8a0*/  IMAD.MOV.U32 R15, RZ, RZ, -0x1 ;  /* 0xffffffffff0f7424 */ /* 0x000fce00078e00ff */
[----:B------:R-:W-:Y:S05]  /*b8b0*/  WARPSYNC.COLLECTIVE R15, `(.L_x_316) ;  /* 0x000000000f0c7348 */ /* 0x000fea0003c00000 */
[----:B------:R-:W-:Y:S02]  /*b8c0*/  ELECT P6, UR62, PT ;  /* 0x00000000003e782f */ /* 0x000fe400038c0000 */
[----:B------:R-:W-:Y:S01]  /*b8d0*/  MOV R14, UR62 ;  /* 0x0000003e000e7c02 */ /* 0x000fe20008000f00 */
[----:B------:R-:W-:Y:S10]  /*b8e0*/  ENDCOLLECTIVE ;  /* 0x000000000000791b */ /* 0x000ff40003800000 */
.L_x_316:
[----:B------:R-:W-:Y:S05]  /*b8f0*/  BSYNC B1 ;  /* 0x0000000000017941 */ /* 0x000fea0003800000 */
.L_x_315:
[----:B------:R-:W-:Y:S05]  /*b900*/  BRA `(.L_x_317) ;  /* 0xfffffff000647947 */ /* 0x000fea000383ffff */
.L_x_300:
[----:B-1----:R1:W2:Y:S02]  /*b910*/  SYNCS.PHASECHK.TRANS64.TRYWAIT P0, [R23+URZ+0x18], R14 ;  /* 0x0000180e170075a7 */ /* 0x0022a4000800017f */
[----:B--2---:R-:W-:Y:S05]  /*b920*/  @!P0 NANOSLEEP.SYNCS 0x989680 ;  /* 0x009896800000895d */ /* 0x004fea0003900000 */
[----:B------:R-:W2:Y:S02]  /*b930*/  @!P0 SYNCS.PHASECHK.TRANS64 P0, [R23+URZ+0x18], R14 ;  /* 0x0000180e170085a7 */ /* 0x000ea4000800007f */
[----:B--2---:R-:W-:Y:S05]  /*b940*/  @!P0 BRA `(.L_x_300) ;  /* 0xfffffffc00f08947 */ /* 0x004fea000383ffff */
[----:B------:R-:W-:Y:S05]  /*b950*/  BRA `(.L_x_318) ;  /* 0xfffffff0009c7947 */ /* 0x000fea000383ffff */
.L_x_308:
[----:B------:R-:W-:Y:S01]  /*b960*/  BSSY B0, `(.L_x_319) ;  /* 0x0000006000007945 */ /* 0x000fe20003800000 */
[----:B------:R-:W-:-:S07]  /*b970*/  IMAD.MOV.U32 R15, RZ, RZ, -0x1 ;  /* 0xffffffffff0f7424 */ /* 0x000fce00078e00ff */
[----:B------:R-:W-:Y:S05]  /*b980*/  WARPSYNC.COLLECTIVE R15, `(.L_x_320) ;  /* 0x000000000f0c7348 */ /* 0x000fea0003c00000 */
[----:B------:R-:W-:Y:S02]  /*b990*/  ELECT P6, UR62, PT ;  /* 0x00000000003e782f */ /* 0x000fe400038c0000 */
[----:B------:R-:W-:Y:S01]  /*b9a0*/  MOV R14, UR62 ;  /* 0x0000003e000e7c02 */ /* 0x000fe20008000f00 */
[----:B------:R-:W-:Y:S10]  /*b9b0*/  ENDCOLLECTIVE ;  /* 0x000000000000791b */ /* 0x000ff40003800000 */
.L_x_320:
[----:B------:R-:W-:Y:S05]  /*b9c0*/  BSYNC B0 ;  /* 0x0000000000007941 */ /* 0x000fea0003800000 */
.L_x_319:
[----:B------:R-:W-:Y:S05]  /*b9d0*/  BRA `(.L_x_321) ;  /* 0xfffffff800f47947 */ /* 0x000fea000383ffff */
.L_x_312:
[----:B0-----:R0:W1:Y:S02]  /*b9e0*/  SYNCS.PHASECHK.TRANS64.TRYWAIT P0, [R7+URZ], R4 ;  /* 0x00000004070075a7 */ /* 0x001064000800017f */
[----:B-1----:R-:W-:Y:S05]  /*b9f0*/  @!P0 NANOSLEEP.SYNCS 0x989680 ;  /* 0x009896800000895d */ /* 0x002fea0003900000 */
[----:B------:R-:W1:Y:S02]  /*ba00*/  @!P0 SYNCS.PHASECHK.TRANS64 P0, [R7+URZ], R4 ;  /* 0x00000004070085a7 */ /* 0x000e64000800007f */
[----:B-1----:R-:W-:Y:S05]  /*ba10*/  @!P0 BRA `(.L_x_312) ;  /* 0xfffffffc00f08947 */ /* 0x002fea000383ffff */
[----:B------:R-:W-:Y:S05]  /*ba20*/  BRA `(.L_x_322) ;  /* 0xfffffffc00347947 */ /* 0x000fea000383ffff */
.L_x_313:
[----:B0-----:R0:W1:Y:S02]  /*ba30*/  SYNCS.PHASECHK.TRANS64.TRYWAIT P0, [R6+URZ], R5 ;  /* 0x00000005060075a7 */ /* 0x001064000800017f */
[----:B-1----:R-:W-:Y:S05]  /*ba40*/  @!P0 NANOSLEEP.SYNCS 0x989680 ;  /* 0x009896800000895d */ /* 0x002fea0003900000 */
[----:B------:R-:W1:Y:S02]  /*ba50*/  @!P0 SYNCS.PHASECHK.TRANS64 P0, [R6+URZ], R5 ;  /* 0x00000005060085a7 */ /* 0x000e64000800007f */
[----:B-1----:R-:W-:Y:S05]  /*ba60*/  @!P0 BRA `(.L_x_313) ;  /* 0xfffffffc00f08947 */ /* 0x002fea000383ffff */
[----:B------:R-:W-:Y:S05]  /*ba70*/  BRA `(.L_x_323) ;  /* 0xfffffffc003c7947 */ /* 0x000fea000383ffff */
.L_x_324:
[----:B------:R-:W-:-:S00]  /*ba80*/  BRA `(.L_x_324) ;  /* 0xfffffffc00fc7947 */ /* 0x000fc0000383ffff */
[----:B------:R-:W-:-:S00]  /*ba90*/  NOP ;  /* 0x0000000000007918 */ /* 0x000fc00000000000 */
        /* <DEDUP_REMOVED lines=14> */
.L_x_325:


//--------------------- .nv.global.init           --------------------------
	.section	.nv.global.init,"aw",@progbits
.nv.global.init:
	.type		$str$22,@object
	.size		$str$22,($str$23 - $str$22)
$str$22:
        /*0000*/ 	.byte	0x6b, 0x5f, 0x74, 0x69, 0x6c, 0x65, 0x5f, 0x63, 0x6f, 0x75, 0x6e, 0x74, 0x20, 0x3e, 0x3d, 0x20
        /*0010*/ 	.byte	0x31, 0x00
	.type		$str$23,@object
	.size		$str$23,(__unnamed_1 - $str$23)
$str$23:
        /*0012*/ 	.byte	0x2f, 0x74, 0x6d, 0x70, 0x2f, 0x63, 0x75, 0x74, 0x6c, 0x61, 0x73, 0x73, 0x5f, 0x73, 0x77, 0x65
        /*0022*/ 	.byte	0x65, 0x70, 0x5f, 0x73, 0x72, 0x63, 0x2f, 0x69, 0x6e, 0x63, 0x6c, 0x75, 0x64, 0x65, 0x2f, 0x63
        /*0032*/ 	.byte	0x75, 0x74, 0x6c, 0x61, 0x73, 0x73, 0x2f, 0x67, 0x65, 0x6d, 0x6d, 0x2f, 0x63, 0x6f, 0x6c, 0x6c
        /*0042*/ 	.byte	0x65, 0x63, 0x74, 0x69, 0x76, 0x65, 0x2f, 0x73, 0x6d, 0x39, 0x30, 0x5f, 0x6d, 0x6d, 0x61, 0x5f
        /*0052*/ 	.byte	0x74, 0x6d, 0x61, 0x5f, 0x67, 0x6d, 0x6d, 0x61, 0x5f, 0x73, 0x73, 0x5f, 0x77, 0x61, 0x72, 0x70
        /*0062*/ 	.byte	0x73, 0x70, 0x65, 0x63, 0x69, 0x61, 0x6c, 0x69, 0x7a, 0x65, 0x64, 0x2e, 0x68, 0x70, 0x70, 0x00
	.type		__unnamed_1,@object
	.size		__unnamed_1,(.L_0 - __unnamed_1)
__unnamed_1:
        /*0072*/ 	.byte	0x76, 0x6f, 0x69, 0x64, 0x20, 0x63, 0x75, 0x74, 0x6c, 0x61, 0x73, 0x73, 0x3a, 0x3a, 0x67, 0x65
        /* <DEDUP_REMOVED lines=177> */
        /*0b92*/ 	.byte	0x69, 0x64, 0x65, 0x6e, 0x74, 0x69, 0x74, 0x79, 0x5d, 0x00
.L_0:


//--------------------- .nv.shared._ZN7cutlass13device_kernelINS_4gemm6kernel13GemmUniversalIN4cute5tupleIJiiiiEEENS1_10collective13CollectiveMmaINS1_34MainloopSm90TmaGmmaWarpSpecializedILi3ENS5_IJNS4_1CILi2EEENSA_ILi1EEESC_EEENS1_35KernelTmaWarpSpecializedCooperativeEEENS5_IJNSA_ILi128EEENSA_ILi256EEENSA_ILi32EEEEEENS_10tfloat32_tENS5_IJlSC_lEEESK_SL_NS4_8TiledMMAINS4_8MMA_AtomIJNS4_4SM904GMMA30MMA_64x256x8_F32TF32TF32_SS_TNILNSP_7ScaleInE1ELSR_1EEEEEENS4_6LayoutISD_NS5_IJSC_NSA_ILi0EEESV_EEEEENS5_IJNS4_10UnderscoreESY_SY_EEEEENS4_13SM90_TMA_LOADENS4_14ComposedLayoutINS4_7SwizzleILi3ELi4ELi3EEENS4_18smem_ptr_flag_bitsILi32EEENSU_INS5_IJNSA_ILi8EEESI_EEENS5_IJSI_SC_EEEEEEEvNS4_8identityENS4_23SM90_TMA_LOAD_MULTICASTES1B_vS1C_EENS_8epilogue10collective6detail29Sm90TmaWarpSpecializedAdapterINS1G_15DefaultEpilogueISK_SL_SL_NS1F_6thread17LinearCombinationISK_Li1EffLNS1K_9ScaleType4KindE0ELNS_15FloatRoundStyleE2ESK_EENS1_15EpilogueDefaultEEEEEvvEEEEvNT_6ParamsE --------------------------
	.section	.nv.shared._ZN7cutlass13device_kernelINS_4gemm6kernel13GemmUniversalIN4cute5tupleIJiiiiEEENS1_10collective13CollectiveMmaINS1_34MainloopSm90TmaGmmaWarpSpecializedILi3ENS5_IJNS4_1CILi2EEENSA_ILi1EEESC_EEENS1_35KernelTmaWarpSpecializedCooperativeEEENS5_IJNSA_ILi128EEENSA_ILi256EEENSA_ILi32EEEEEENS_10tfloat32_tENS5_IJlSC_lEEESK_SL_NS4_8TiledMMAINS4_8MMA_AtomIJNS4_4SM904GMMA30MMA_64x256x8_F32TF32TF32_SS_TNILNSP_7ScaleInE1ELSR_1EEEEEENS4_6LayoutISD_NS5_IJSC_NSA_ILi0EEESV_EEEEENS5_IJNS4_10UnderscoreESY_SY_EEEEENS4_13SM90_TMA_LOADENS4_14ComposedLayoutINS4_7SwizzleILi3ELi4ELi3EEENS4_18smem_ptr_flag_bitsILi32EEENSU_INS5_IJNSA_ILi8EEESI_EEENS5_IJSI_SC_EEEEEEEvNS4_8identityENS4_23SM90_TMA_LOAD_MULTICASTES1B_vS1C_EENS_8epilogue10collective6detail29Sm90TmaWarpSpecializedAdapterINS1G_15DefaultEpilogueISK_SL_SL_NS1F_6thread17LinearCombinationISK_Li1EffLNS1K_9ScaleType4KindE0ELNS_15FloatRoundStyleE2ESK_EENS1_15EpilogueDefaultEEEEEvvEEEEvNT_6ParamsE,"aw",@nobits
	.sectionflags	@""
	.align	16
	.zero		1024


//--------------------- .nv.shared.reserved.0     --------------------------
	.section	.nv.shared.reserved.0,"aw",@nobits
	.weak		__nv_reservedSMEM_offset_0_alias
	.size		__nv_reservedSMEM_offset_0_alias, 0, 0
	.other		__nv_reservedSMEM_offset_0_alias,@"STO_CUDA_RESERVED_SHARED STV_DEFAULT"
__nv_reservedSMEM_offset_0_alias:
	.zero		0


//--------------------- .nv.global                --------------------------
	.section	.nv.global,"aw",@nobits
.nv.global:
	.type		_ZN39_INTERNAL_d23d6b5d_4_k_cu_53a968fb_68004cute1_E,@object
	.size		_ZN39_INTERNAL_d23d6b5d_4_k_cu_53a968fb_68004cute1_E,(_ZN39_INTERNAL_d23d6b5d_4_k_cu_53a968fb_68004cuda3std3__45__cpo6cbeginE - _ZN39_INTERNAL_d23d6b5d_4_k_cu_53a968fb_68004cute1_E)
_ZN39_INTERNAL_d23d6b5d_4_k_cu_53a968fb_68004cute1_E:
	.zero		1
	.type		_ZN39_INTERNAL_d23d6b5d_4_k_cu_53a968fb_68004cuda3std3__45__cpo6cbeginE,@object
	.size		_ZN39_INTERNAL_d23d6b5d_4_k_cu_53a968fb_68004cuda3std3__45__cpo6cbeginE,(_ZN39_INTERNAL_d23d6b5d_4_k_cu_53a968fb_68004cuda3std3__48in_placeE - _ZN39_INTERNAL_d23d6b5d_4_k_cu_53a968fb_68004cuda3std3__45__cpo6cbeginE)
_ZN39_INTERNAL_d23d6b5d_4_k_cu_53a968fb_68004cuda3std3__45__cpo6cbeginE:
	.zero		1
	.type		_ZN39_INTERNAL_d23d6b5d_4_k_cu_53a968fb_68004cuda3std3__48in_placeE,@object
	.size		_ZN39_INTERNAL_d23d6b5d_4_k_cu_53a968fb_68004cuda3std3__48in_placeE,(_ZN39_INTERNAL_d23d6b5d_4_k_cu_53a968fb_68004cuda3std6ranges3__45__cpo9iter_moveE - _ZN39_INTERNAL_d23d6b5d_4_k_cu_53a968fb_68004cuda3std3__48in_placeE)
_ZN39_INTERNAL_d23d6b5d_4_k_cu_53a968fb_68004cuda3std3__48in_placeE:
	.zero		1
	.type		_ZN39_INTERNAL_d23d6b5d_4_k_cu_53a968fb_68004cuda3std6ranges3__45__cpo9iter_moveE,@object
	.size		_ZN39_INTERNAL_d23d6b5d_4_k_cu_53a968fb_68004cuda3std6ranges3__45__cpo9iter_moveE,(_ZN39_INTERNAL_d23d6b5d_4_k_cu_53a968fb_68004cuda3std3__45__cpo5beginE - _ZN39_INTERNAL_d23d6b5d_4_k_cu_53a968fb_68004cuda3std6ranges3__45__cpo9iter_moveE)
_ZN39_INTERNAL_d23d6b5d_4_k_cu_53a968fb_68004cuda3std6ranges3__45__cpo9iter_moveE:
	.zero		1
	.type		_ZN39_INTERNAL_d23d6b5d_4_k_cu_53a968fb_68004cuda3std3__45__cpo5beginE,@object
	.size		_ZN39_INTERNAL_d23d6b5d_4_k_cu_53a968fb_68004cuda3std3__45__cpo5beginE,(_ZN39_INTERNAL_d23d6b5d_4_k_cu_53a968fb_68004cuda3std3__441_GLOBAL__N__d23d6b5d_4_k_cu_53a968fb_68006ignoreE - _ZN39_INTERNAL_d23d6b5d_4_k_cu_53a968fb_68004cuda3std3__45__cpo5beginE)
_ZN39_INTERNAL_d23d6b5d_4_k_cu_53a968fb_68004cuda3std3__45__cpo5beginE:
	.zero		1
	.type		_ZN39_INTERNAL_d23d6b5d_4_k_cu_53a968fb_68004cuda3std3__441_GLOBAL__N__d23d6b5d_4_k_cu_53a968fb_68006ignoreE,@object
	.size		_ZN39_INTERNAL_d23d6b5d_4_k_cu_53a968fb_68004cuda3std3__441_GLOBAL__N__d23d6b5d_4_k_cu_53a968fb_68006ignoreE,(_ZN39_INTERNAL_d23d6b5d_4_k_cu_53a968fb_68004cute7productE - _ZN39_INTERNAL_d23d6b5d_4_k_cu_53a968fb_68004cuda3std3__441_GLOBAL__N__d23d6b5d_4_k_cu_53a968fb_68006ignoreE)
_ZN39_INTERNAL_d23d6b5d_4_k_cu_53a968fb_68004cuda3std3__441_GLOBAL__N__d23d6b5d_4_k_cu_53a968fb_68006ignoreE:
	.zero		1
	.type		_ZN39_INTERNAL_d23d6b5d_4_k_cu_53a968fb_68004cute7productE,@object
	.size		_ZN39_INTERNAL_d23d6b5d_4_k_cu_53a968fb_68004cute7productE,(_ZN39_INTERNAL_d23d6b5d_4_k_cu_53a968fb_68004cuda3std3__45__cpo3endE - _ZN39_INTERNAL_d23d6b5d_4_k_cu_53a968fb_68004cute7productE)
_ZN39_INTERNAL_d23d6b5d_4_k_cu_53a968fb_68004cute7productE:
	.zero		1
	.type		_ZN39_INTERNAL_d23d6b5d_4_k_cu_53a968fb_68004cuda3std3__45__cpo3endE,@object
	.size		_ZN39_INTERNAL_d23d6b5d_4_k_cu_53a968fb_68004cuda3std3__45__cpo3endE,(_ZN39_INTERNAL_d23d6b5d_4_k_cu_53a968fb_68004cuda3std3__419piecewise_constructE - _ZN39_INTERNAL_d23d6b5d_4_k_cu_53a968fb_68004cuda3std3__45__cpo3endE)
_ZN39_INTERNAL_d23d6b5d_4_k_cu_53a968fb_68004cuda3std3__45__cpo3endE:
	.zero		1
	.type		_ZN39_INTERNAL_d23d6b5d_4_k_cu_53a968fb_68004cuda3std3__419piecewise_constructE,@object
	.size		_ZN39_INTERNAL_d23d6b5d_4_k_cu_53a968fb_68004cuda3std3__419piecewise_constructE,(_ZN39_INTERNAL_d23d6b5d_4_k_cu_53a968fb_68004cuda3std3__45__cpo4cendE - _ZN39_INTERNAL_d23d6b5d_4_k_cu_53a968fb_68004cuda3std3__419piecewise_constructE)
_ZN39_INTERNAL_d23d6b5d_4_k_cu_53a968fb_68004cuda3std3__419piecewise_constructE:
	.zero		1
	.type		_ZN39_INTERNAL_d23d6b5d_4_k_cu_53a968fb_68004cuda3std3__45__cpo4cendE,@object
	.size		_ZN39_INTERNAL_d23d6b5d_4_k_cu_53a968fb_68004cuda3std3__45__cpo4cendE,(_ZN39_INTERNAL_d23d6b5d_4_k_cu_53a968fb_68004cuda3std6ranges3__45__cpo4swapE - _ZN39_INTERNAL_d23d6b5d_4_k_cu_53a968fb_68004cuda3std3__45__cpo4cendE)
_ZN39_INTERNAL_d23d6b5d_4_k_cu_53a968fb_68004cuda3std3__45__cpo4cendE:
	.zero		1
	.type		_ZN39_INTERNAL_d23d6b5d_4_k_cu_53a968fb_68004cuda3std6ranges3__45__cpo4swapE,@object
	.size		_ZN39_INTERNAL_d23d6b5d_4_k_cu_53a968fb_68004cuda3std6ranges3__45__cpo4swapE,(.L_8 - _ZN39_INTERNAL_d23d6b5d_4_k_cu_53a968fb_68004cuda3std6ranges3__45__cpo4swapE)
_ZN39_INTERNAL_d23d6b5d_4_k_cu_53a968fb_68004cuda3std6ranges3__45__cpo4swapE:
	.zero		1
.L_8:


//--------------------- .nv.constant0._ZN7cutlass13device_kernelINS_4gemm6kernel13GemmUniversalIN4cute5tupleIJiiiiEEENS1_10collective13CollectiveMmaINS1_34MainloopSm90TmaGmmaWarpSpecializedILi3ENS5_IJNS4_1CILi2EEENSA_ILi1EEESC_EEENS1_35KernelTmaWarpSpecializedCooperativeEEENS5_IJNSA_ILi128EEENSA_ILi256EEENSA_ILi32EEEEEENS_10tfloat32_tENS5_IJlSC_lEEESK_SL_NS4_8TiledMMAINS4_8MMA_AtomIJNS4_4SM904GMMA30MMA_64x256x8_F32TF32TF32_SS_TNILNSP_7ScaleInE1ELSR_1EEEEEENS4_6LayoutISD_NS5_IJSC_NSA_ILi0EEESV_EEEEENS5_IJNS4_10UnderscoreESY_SY_EEEEENS4_13SM90_TMA_LOADENS4_14ComposedLayoutINS4_7SwizzleILi3ELi4ELi3EEENS4_18smem_ptr_flag_bitsILi32EEENSU_INS5_IJNSA_ILi8EEESI_EEENS5_IJSI_SC_EEEEEEEvNS4_8identityENS4_23SM90_TMA_LOAD_MULTICASTES1B_vS1C_EENS_8epilogue10collective6detail29Sm90TmaWarpSpecializedAdapterINS1G_15DefaultEpilogueISK_SL_SL_NS1F_6thread17LinearCombinationISK_Li1EffLNS1K_9ScaleType4KindE0ELNS_15FloatRoundStyleE2ESK_EENS1_15EpilogueDefaultEEEEEvvEEEEvNT_6ParamsE --------------------------
	.section	.nv.constant0._ZN7cutlass13device_kernelINS_4gemm6kernel13GemmUniversalIN4cute5tupleIJiiiiEEENS1_10collective13CollectiveMmaINS1_34MainloopSm90TmaGmmaWarpSpecializedILi3ENS5_IJNS4_1CILi2EEENSA_ILi1EEESC_EEENS1_35KernelTmaWarpSpecializedCooperativeEEENS5_IJNSA_ILi128EEENSA_ILi256EEENSA_ILi32EEEEEENS_10tfloat32_tENS5_IJlSC_lEEESK_SL_NS4_8TiledMMAINS4_8MMA_AtomIJNS4_4SM904GMMA30MMA_64x256x8_F32TF32TF32_SS_TNILNSP_7ScaleInE1ELSR_1EEEEEENS4_6LayoutISD_NS5_IJSC_NSA_ILi0EEESV_EEEEENS5_IJNS4_10UnderscoreESY_SY_EEEEENS4_13SM90_TMA_LOADENS4_14ComposedLayoutINS4_7SwizzleILi3ELi4ELi3EEENS4_18smem_ptr_flag_bitsILi32EEENSU_INS5_IJNSA_ILi8EEESI_EEENS5_IJSI_SC_EEEEEEEvNS4_8identityENS4_23SM90_TMA_LOAD_MULTICASTES1B_vS1C_EENS_8epilogue10collective6detail29Sm90TmaWarpSpecializedAdapterINS1G_15DefaultEpilogueISK_SL_SL_NS1F_6thread17LinearCombinationISK_Li1EffLNS1K_9ScaleType4KindE0ELNS_15FloatRoundStyleE2ESK_EENS1_15EpilogueDefaultEEEEEvvEEEEvNT_6ParamsE,"a",@progbits
	.sectionflags	@""
	.align	4
.nv.constant0._ZN7cutlass13device_kernelINS_4gemm6kernel13GemmUniversalIN4cute5tupleIJiiiiEEENS1_10collective13CollectiveMmaINS1_34MainloopSm90TmaGmmaWarpSpecializedILi3ENS5_IJNS4_1CILi2EEENSA_ILi1EEESC_EEENS1_35KernelTmaWarpSpecializedCooperativeEEENS5_IJNSA_ILi128EEENSA_ILi256EEENSA_ILi32EEEEEENS_10tfloat32_tENS5_IJlSC_lEEESK_SL_NS4_8TiledMMAINS4_8MMA_AtomIJNS4_4SM904GMMA30MMA_64x256x8_F32TF32TF32_SS_TNILNSP_7ScaleInE1ELSR_1EEEEEENS4_6LayoutISD_NS5_IJSC_NSA_ILi0EEESV_EEEEENS5_IJNS4_10UnderscoreESY_SY_EEEEENS4_13SM90_TMA_LOADENS4_14ComposedLayoutINS4_7SwizzleILi3ELi4ELi3EEENS4_18smem_ptr_flag_bitsILi32EEENSU_INS5_IJNSA_ILi8EEESI_EEENS5_IJSI_SC_EEEEEEEvNS4_8identityENS4_23SM90_TMA_LOAD_MULTICASTES1B_vS1C_EENS_8epilogue10collective6detail29Sm90TmaWarpSpecializedAdapterINS1G_15DefaultEpilogueISK_SL_SL_NS1F_6thread17LinearCombinationISK_Li1EffLNS1K_9ScaleType4KindE0ELNS_15FloatRoundStyleE2ESK_EENS1_15EpilogueDefaultEEEEEvvEEEEvNT_6ParamsE:
	.zero		1664


//--------------------- SYMBOLS --------------------------

	.type		.nv.reservedSmem.offset0,@object
	.size		.nv.reservedSmem.offset0,0x4
	.type		__assertfail,@function
